	.target	sm_90a

	.elftype	@"ET_EXEC"


//--------------------- .note.nv.tkinfo           --------------------------
	.section	.note.nv.tkinfo,"",@"SHT_NOTE"
	.sectionflags	@"SHF_NOTE_NV_TKINFO"
	.tkinfo
        /*0018*/ 	.word	0x00000002
        /*0030*/ 	.string	""
        /*0030*/ 	.string	"ptxas"
        /*0030*/ 	.string	"Cuda compilation tools, release 13.0, V13.0.88"
        /*0030*/ 	.string	"Build cuda_13.0.r13.0/compiler.36424714_0"
        /*0030*/ 	.string	"-v  -suppress-debug-info  -lineinfo  -arch sm_90a "



//--------------------- .note.nv.cuinfo           --------------------------
	.section	.note.nv.cuinfo,"",@"SHT_NOTE"
	.sectionflags	@"SHF_NOTE_NV_CUINFO"
        /*0018*/ 	.short	0x0002
        /*001a*/ 	.short	0x005a
        /*001c*/ 	.short	0x0082
	.zero		2


//--------------------- .nv.info                  --------------------------
	.section	.nv.info,"",@"SHT_CUDA_INFO"
	.align	4


	//----- nvinfo : EIATTR_REGCOUNT
	.align		4
        /*0000*/ 	.byte	0x04, 0x2f
        /*0002*/ 	.short	(.L_1 - .L_0)
	.align		4
.L_0:
        /*0004*/ 	.word	index@(gluon_wgmma)
        /*0008*/ 	.word	0x0000005a


	//----- nvinfo : EIATTR_FRAME_SIZE
	.align		4
.L_1:
        /*000c*/ 	.byte	0x04, 0x11
        /*000e*/ 	.short	(.L_3 - .L_2)
	.align		4
.L_2:
        /*0010*/ 	.word	index@(gluon_wgmma)
        /*0014*/ 	.word	0x00000000


	//----- nvinfo : EIATTR_MIN_STACK_SIZE
	.align		4
.L_3:
        /*0018*/ 	.byte	0x04, 0x12
        /*001a*/ 	.short	(.L_5 - .L_4)
	.align		4
.L_4:
        /*001c*/ 	.word	index@(gluon_wgmma)
        /*0020*/ 	.word	0x00000000
.L_5:


//--------------------- .nv.compat                --------------------------
	.section	.nv.compat,"",@"SHT_CUDA_COMPAT_INFO"
	.align	4
        /*0000*/ 	.byte	0x02, 0x09, 0x01, 0x00, 0x02, 0x02, 0x04, 0x00, 0x02, 0x05, 0x05, 0x00, 0x03, 0x07, 0x01, 0x01
        /*0010*/ 	.byte	0x02, 0x03, 0x03, 0x00, 0x02, 0x06, 0x01, 0x00, 0x04, 0x0b, 0x08, 0x00, 0x00, 0x00, 0x00, 0x00
        /*0020*/ 	.byte	0x00, 0x00, 0x00, 0x00


//--------------------- .nv.info.gluon_wgmma      --------------------------
	.section	.nv.info.gluon_wgmma,"",@"SHT_CUDA_INFO"
	.sectionflags	@""
	.align	4


	//----- nvinfo : EIATTR_CUDA_API_VERSION
	.align		4
        /*0000*/ 	.byte	0x04, 0x37
        /*0002*/ 	.short	(.L_7 - .L_6)
.L_6:
        /*0004*/ 	.word	0x00000082


	//----- nvinfo : EIATTR_KPARAM_INFO
	.align		4
.L_7:
        /*0008*/ 	.byte	0x04, 0x17
        /*000a*/ 	.short	(.L_9 - .L_8)
.L_8:
        /*000c*/ 	.word	0x00000000
        /*0010*/ 	.short	0x000a
        /*0012*/ 	.short	0x0048
        /*0014*/ 	.byte	0x00, 0xf4, 0x21, 0x00


	//----- nvinfo : EIATTR_KPARAM_INFO
	.align		4
.L_9:
        /*0018*/ 	.byte	0x04, 0x17
        /*001a*/ 	.short	(.L_11 - .L_10)
.L_10:
        /*001c*/ 	.word	0x00000000
        /*0020*/ 	.short	0x0009
        /*0022*/ 	.short	0x0040
        /*0024*/ 	.byte	0x00, 0xf4, 0x21, 0x00


	//----- nvinfo : EIATTR_KPARAM_INFO
	.align		4
.L_11:
        /*0028*/ 	.byte	0x04, 0x17
        /*002a*/ 	.short	(.L_13 - .L_12)
.L_12:
        /*002c*/ 	.word	0x00000000
        /*0030*/ 	.short	0x0008
        /*0032*/ 	.short	0x0038
        /*0034*/ 	.byte	0x00, 0xf0, 0x21, 0x00


	//----- nvinfo : EIATTR_KPARAM_INFO
	.align		4
.L_13:
        /*0038*/ 	.byte	0x04, 0x17
        /*003a*/ 	.short	(.L_15 - .L_14)
.L_14:
        /*003c*/ 	.word	0x00000000
        /*0040*/ 	.short	0x0007
        /*0042*/ 	.short	0x0030
        /*0044*/ 	.byte	0x00, 0xf0, 0x21, 0x00


	//----- nvinfo : EIATTR_KPARAM_INFO
	.align		4
.L_15:
        /*0048*/ 	.byte	0x04, 0x17
        /*004a*/ 	.short	(.L_17 - .L_16)
.L_16:
        /*004c*/ 	.word	0x00000000
        /*0050*/ 	.short	0x0006
        /*0052*/ 	.short	0x0028
        /*0054*/ 	.byte	0x00, 0xf0, 0x21, 0x00


	//----- nvinfo : EIATTR_KPARAM_INFO
	.align		4
.L_17:
        /*0058*/ 	.byte	0x04, 0x17
        /*005a*/ 	.short	(.L_19 - .L_18)
.L_18:
        /*005c*/ 	.word	0x00000000
        /*0060*/ 	.short	0x0005
        /*0062*/ 	.short	0x0020
        /*0064*/ 	.byte	0x00, 0xf0, 0x11, 0x00


	//----- nvinfo : EIATTR_KPARAM_INFO
	.align		4
.L_19:
        /*0068*/ 	.byte	0x04, 0x17
        /*006a*/ 	.short	(.L_21 - .L_20)
.L_20:
        /*006c*/ 	.word	0x00000000
        /*0070*/ 	.short	0x0004
        /*0072*/ 	.short	0x001c
        /*0074*/ 	.byte	0x00, 0xf0, 0x11, 0x00


	//----- nvinfo : EIATTR_KPARAM_INFO
	.align		4
.L_21:
        /*0078*/ 	.byte	0x04, 0x17
        /*007a*/ 	.short	(.L_23 - .L_22)
.L_22:
        /*007c*/ 	.word	0x00000000
        /*0080*/ 	.short	0x0003
        /*0082*/ 	.short	0x0018
        /*0084*/ 	.byte	0x00, 0xf0, 0x11, 0x00


	//----- nvinfo : EIATTR_KPARAM_INFO
	.align		4
.L_23:
        /*0088*/ 	.byte	0x04, 0x17
        /*008a*/ 	.short	(.L_25 - .L_24)
.L_24:
        /*008c*/ 	.word	0x00000000
        /*0090*/ 	.short	0x0002
        /*0092*/ 	.short	0x0010
        /*0094*/ 	.byte	0x00, 0xf4, 0x21, 0x00


	//----- nvinfo : EIATTR_KPARAM_INFO
	.align		4
.L_25:
        /*0098*/ 	.byte	0x04, 0x17
        /*009a*/ 	.short	(.L_27 - .L_26)
.L_26:
        /*009c*/ 	.word	0x00000000
        /*00a0*/ 	.short	0x0001
        /*00a2*/ 	.short	0x0008
        /*00a4*/ 	.byte	0x00, 0xf4, 0x21, 0x00


	//----- nvinfo : EIATTR_KPARAM_INFO
	.align		4
.L_27:
        /*00a8*/ 	.byte	0x04, 0x17
        /*00aa*/ 	.short	(.L_29 - .L_28)
.L_28:
        /*00ac*/ 	.word	0x00000000
        /*00b0*/ 	.short	0x0000
        /*00b2*/ 	.short	0x0000
        /*00b4*/ 	.byte	0x00, 0xf4, 0x21, 0x00


	//----- nvinfo : EIATTR_SPARSE_MMA_MASK
	.align		4
.L_29:
        /*00b8*/ 	.byte	0x03, 0x50
        /*00ba*/ 	.short	0x0000


	//----- nvinfo : EIATTR_MAXREG_COUNT
	.align		4
        /*00bc*/ 	.byte	0x03, 0x1b
        /*00be*/ 	.short	0x00ff


	//----- nvinfo : EIATTR_NUM_BARRIERS
	.align		4
        /*00c0*/ 	.byte	0x02, 0x4c
        /*00c2*/ 	.byte	0x01
	.zero		1


	//----- nvinfo : EIATTR_MERCURY_ISA_VERSION
	.align		4
        /*00c4*/ 	.byte	0x03, 0x5f
        /*00c6*/ 	.short	0x0101


	//----- nvinfo : EIATTR_INT_WARP_WIDE_INSTR_OFFSETS
	.align		4
        /*00c8*/ 	.byte	0x04, 0x31
        /*00ca*/ 	.short	(.L_31 - .L_30)


	//   ....[0]....
.L_30:
        /*00cc*/ 	.word	0x00001380


	//   ....[1]....
        /*00d0*/ 	.word	0x000013a0


	//   ....[2]....
        /*00d4*/ 	.word	0x000013b0


	//   ....[3]....
        /*00d8*/ 	.word	0x00001490


	//   ....[4]....
        /*00dc*/ 	.word	0x00001840


	//   ....[5]....
        /*00e0*/ 	.word	0x00001850


	//   ....[6]....
        /*00e4*/ 	.word	0x000018c0


	//   ....[7]....
        /*00e8*/ 	.word	0x000018d0


	//   ....[8]....
        /*00ec*/ 	.word	0x00001d90


	//   ....[9]....
        /*00f0*/ 	.word	0x00001db0


	//----- nvinfo : EIATTR_COOP_GROUP_MASK_REGIDS
	.align		4
.L_31:
        /*00f4*/ 	.byte	0x04, 0x29
        /*00f6*/ 	.short	(.L_33 - .L_32)


	//   ....[0]....
.L_32:
        /*00f8*/ 	.word	0xffffffff


	//   ....[1]....
        /*00fc*/ 	.word	0xffffffff


	//   ....[2]....
        /*0100*/ 	.word	0xffffffff


	//----- nvinfo : EIATTR_COOP_GROUP_INSTR_OFFSETS
	.align		4
.L_33:
        /*0104*/ 	.byte	0x04, 0x28
        /*0106*/ 	.short	(.L_35 - .L_34)


	//   ....[0]....
.L_34:
        /*0108*/ 	.word	0x00000140


	//   ....[1]....
        /*010c*/ 	.word	0x000006e0


	//   ....[2]....
        /*0110*/ 	.word	0x00000cb0


	//----- nvinfo : EIATTR_MBARRIER_INSTR_OFFSETS
	.align		4
.L_35:
        /*0114*/ 	.byte	0x04, 0x39
        /*0116*/ 	.short	(.L_37 - .L_36)


	//   ....[0]....
.L_36:
        /*0118*/ 	.word	0x000014f0
        /*011c*/ 	.word	0x000000ff
        /*0120*/ 	.word	0x00018000
        /*0124*/ 	.short	0x0100
        /*0126*/ 	.byte	0x10
	.zero		1


	//   ....[1]....
        /*0128*/ 	.word	0x00001510
        /*012c*/ 	.word	0x000000ff
        /*0130*/ 	.word	0x00018008
        /*0134*/ 	.short	0x0100
        /*0136*/ 	.byte	0x10
	.zero		1


	//   ....[2]....
        /*0138*/ 	.word	0x00001540
        /*013c*/ 	.word	0x000000ff
        /*0140*/ 	.word	0x00018010
        /*0144*/ 	.short	0x0100
        /*0146*/ 	.byte	0x10
	.zero		1


	//   ....[3]....
        /*0148*/ 	.word	0x00001980
        /*014c*/ 	.word	0x000000ff
        /*0150*/ 	.word	0x00018000
        /*0154*/ 	.short	0x010a
        /*0156*/ 	.byte	0x14
	.zero		1


	//   ....[4]....
        /*0158*/ 	.word	0x00001d00
        /*015c*/ 	.word	0x000000ff
        /*0160*/ 	.word	0x00018000
        /*0164*/ 	.short	0x0108
        /*0166*/ 	.byte	0x10
	.zero		1


	//   ....[5]....
        /*0168*/ 	.word	0x00001e20
        /*016c*/ 	.word	0x000000ff
        /*0170*/ 	.word	0x00018008
        /*0174*/ 	.short	0x0108
        /*0176*/ 	.byte	0x10
	.zero		1


	//   ....[6]....
        /*0178*/ 	.word	0x00001f00
        /*017c*/ 	.word	0x000000ff
        /*0180*/ 	.word	0x00018010
        /*0184*/ 	.short	0x0108
        /*0186*/ 	.byte	0x10
	.zero		1


	//   ....[7]....
        /*0188*/ 	.word	0x00002210
        /*018c*/ 	.word	0x000000ff
        /*0190*/ 	.word	0x00018000
        /*0194*/ 	.short	0x010a
        /*0196*/ 	.byte	0x14
	.zero		1


	//----- nvinfo : EIATTR_NUM_MBARRIERS
	.align		4
.L_37:
        /*0198*/ 	.byte	0x03, 0x38
        /*019a*/ 	.short	0x0003


	//----- nvinfo : EIATTR_EXIT_INSTR_OFFSETS
	.align		4
        /*019c*/ 	.byte	0x04, 0x1c
        /*019e*/ 	.short	(.L_39 - .L_38)


	//   ....[0]....
.L_38:
        /*01a0*/ 	.word	0x00002200


	//----- nvinfo : EIATTR_REQNTID
	.align		4
.L_39:
        /*01a4*/ 	.byte	0x04, 0x10
        /*01a6*/ 	.short	(.L_41 - .L_40)
.L_40:
        /*01a8*/ 	.word	0x00000100
        /*01ac*/ 	.word	0x00000001
        /*01b0*/ 	.word	0x00000001


	//----- nvinfo : EIATTR_CRS_STACK_SIZE
	.align		4
.L_41:
        /*01b4*/ 	.byte	0x04, 0x1e
        /*01b6*/ 	.short	(.L_43 - .L_42)
.L_42:
        /*01b8*/ 	.word	0x00000000


	//----- nvinfo : EIATTR_CBANK_PARAM_SIZE
	.align		4
.L_43:
        /*01bc*/ 	.byte	0x03, 0x19
        /*01be*/ 	.short	0x0050


	//----- nvinfo : EIATTR_PARAM_CBANK
	.align		4
        /*01c0*/ 	.byte	0x04, 0x0a
        /*01c2*/ 	.short	(.L_45 - .L_44)
	.align		4
.L_44:
        /*01c4*/ 	.word	index@(.nv.constant0.gluon_wgmma)
        /*01c8*/ 	.short	0x0210
        /*01ca*/ 	.short	0x0050


	//----- nvinfo : EIATTR_SW_WAR
	.align		4
.L_45:
        /*01cc*/ 	.byte	0x04, 0x36
        /*01ce*/ 	.short	(.L_47 - .L_46)
.L_46:
        /*01d0*/ 	.word	0x00000008
.L_47:


//--------------------- .nv.callgraph             --------------------------
	.section	.nv.callgraph,"",@"SHT_CUDA_CALLGRAPH"
	.align	4
	.sectionentsize	8
	.align		4
        /*0000*/ 	.word	0x00000000
	.align		4
        /*0004*/ 	.word	0xffffffff
	.align		4
        /*0008*/ 	.word	0x00000000
	.align		4
        /*000c*/ 	.word	0xfffffffe
	.align		4
        /*0010*/ 	.word	0x00000000
	.align		4
        /*0014*/ 	.word	0xfffffffd
	.align		4
        /*0018*/ 	.word	0x00000000
	.align		4
        /*001c*/ 	.word	0xfffffffc


//--------------------- .text.gluon_wgmma         --------------------------
	.section	.text.gluon_wgmma,"ax",@progbits
	.align	128
        .global         gluon_wgmma
        .type           gluon_wgmma,@function
        .size           gluon_wgmma,(.L_x_53 - gluon_wgmma)
        .other          gluon_wgmma,@"STO_CUDA_ENTRY STV_DEFAULT"
gluon_wgmma:
.text.gluon_wgmma:
[----:B------:R-:W-:Y:S01]  /*0000*/  LDC R1, c[0x0][0x28] ;  /* 0x00000a00ff017b82 */ /* 0x000fe20000000800 */
[----:B------:R-:W1:Y:S07]  /*0010*/  S2R R0, SR_TID.X ;  /* 0x0000000000007919 */ /* 0x000e6e0000002100 */
[----:B------:R-:W2:Y:S01]  /*0020*/  S2UR UR4, SR_CgaCtaId ;  /* 0x00000000000479c3 */ /* 0x000ea20000008800 */
[----:B------:R-:W-:Y:S01]  /*0030*/  UMOV UR16, 0x400 ;  /* 0x0000040000107882 */ /* 0x000fe20000000000 */
[----:B------:R-:W-:Y:S01]  /*0040*/  ULDC UR6, c[0x0][0xc] ;  /* 0x0000030000067ab9 */ /* 0x000fe20000000800 */
[----:B------:R-:W-:Y:S01]  /*0050*/  ULDC.64 UR28, c[0x0][0x250] ;  /* 0x00009400001c7ab9 */ /* 0x000fe20000000a00 */
[----:B------:R-:W-:Y:S04]  /*0060*/  BSSY B0, `(.L_x_0) ;  /* 0x000001e000007945 */ /* 0x000fe80003800000 */
[----:B------:R-:W3:Y:S08]  /*0070*/  LDC R12, c[0x0][0x230] ;  /* 0x00008c00ff0c7b82 */ /* 0x000ef00000000800 */
[----:B------:R-:W-:Y:S08]  /*0080*/  S2UR UR30, SR_CTAID.Y ;  /* 0x00000000001e79c3 */ /* 0x000ff00000002600 */
[----:B------:R-:W4:Y:S01]  /*0090*/  S2UR UR5, SR_CTAID.Z ;  /* 0x00000000000579c3 */ /* 0x000f220000002700 */
[----:B--2---:R-:W-:-:S03]  /*00a0*/  ULEA UR16, UR4, UR16, 0x18 ;  /* 0x0000001004107291 */ /* 0x004fc6000f8ec03f */
[----:B------:R-:W-:Y:S01]  /*00b0*/  ULDC UR4, c[0x0][0x10] ;  /* 0x0000040000047ab9 */ /* 0x000fe20000000800 */
[----:B-1----:R-:W-:-:S03]  /*00c0*/  LOP3.LUT R7, R0, 0xff, RZ, 0xc0, !PT ;  /* 0x000000ff00077812 */ /* 0x002fc600078ec0ff */
[----:B------:R-:W1:Y:S01]  /*00d0*/  S2UR UR31, SR_CTAID.X ;  /* 0x00000000001f79c3 */ /* 0x000e620000002500 */
[----:B---3--:R-:W-:Y:S01]  /*00e0*/  VIADD R5, R12, 0xffffffff ;  /* 0xffffffff0c057836 */ /* 0x008fe20000000000 */
[C---:B------:R-:W-:Y:S02]  /*00f0*/  ISETP.GE.U32.AND P0, PT, R7.reuse, 0x20, PT ;  /* 0x000000200700780c */ /* 0x040fe40003f06070 */
[C---:B------:R-:W-:Y:S02]  /*0100*/  ISETP.NE.U32.AND P2, PT, R7.reuse, RZ, PT ;  /* 0x000000ff0700720c */ /* 0x040fe40003f45070 */
[----:B------:R-:W-:Y:S02]  /*0110*/  LEA R4, R7, UR16, 0x2 ;  /* 0x0000001007047c11 */ /* 0x000fe4000f8e10ff */
[----:B------:R-:W2:Y:S07]  /*0120*/  LDC R6, c[0x0][0x228] ;  /* 0x00008a00ff067b82 */ /* 0x000eae0000000800 */
[----:B------:R3:W-:Y:S01]  /*0130*/  @!P0 STS [R4], RZ ;  /* 0x000000ff04008388 */ /* 0x0007e20000000800 */
[----:B------:R-:W-:-:S03]  /*0140*/  NOP ;  /* 0x0000000000007918 */ /* 0x000fc60000000000 */
[----:B------:R3:W-:Y:S01]  /*0150*/  @!P2 STS [UR16+0x20], R5 ;  /* 0x00002005ff00a988 */ /* 0x0007e20008000810 */
[----:B----4-:R-:W-:-:S04]  /*0160*/  UIMAD UR4, UR5, UR4, UR30 ;  /* 0x00000004050472a4 */ /* 0x010fc8000f8e021e */
[----:B-1----:R-:W-:-:S04]  /*0170*/  UIMAD UR4, UR4, UR6, UR31 ;  /* 0x00000006040472a4 */ /* 0x002fc8000f8e021f */
[----:B------:R-:W-:Y:S01]  /*0180*/  UIMAD UR5, UR4, 0x180, URZ ;  /* 0x00000180040578a4 */ /* 0x000fe2000f8e023f */
[----:B--2---:R-:W-:Y:S02]  /*0190*/  VIADD R6, R6, 0xffffffff ;  /* 0xffffffff06067836 */ /* 0x004fe40000000000 */
[----:B------:R-:W-:Y:S01]  /*01a0*/  UMOV UR4, URZ ;  /* 0x0000003f00047c82 */ /* 0x000fe20008000000 */
[----:B------:R-:W-:-:S04]  /*01b0*/  UIADD3 UR24, UP0, UR5, UR28, URZ ;  /* 0x0000001c05187290 */ /* 0x000fc8000ff1e03f */
[----:B------:R-:W-:Y:S01]  /*01c0*/  ULEA.HI.X.SX32 UR25, UR5, UR29, 0x1, UP0 ;  /* 0x0000001d05197291 */ /* 0x000fe200080f0e3f */
[----:B---3--:R-:W-:Y:S11]  /*01d0*/  @P2 BRA `(.L_x_1) ;  /* 0x0000000000182947 */ /* 0x008ff60003800000 */
[----:B------:R-:W1:Y:S01]  /*01e0*/  LDS R2, [UR16+0x8] ;  /* 0x00000810ff027984 */ /* 0x000e620008000800 */
[----:B------:R-:W2:Y:S01]  /*01f0*/  LDC.64 R8, c[0x0][0x210] ;  /* 0x00008400ff087b82 */ /* 0x000ea20000000a00 */
[----:B------:R-:W-:Y:S02]  /*0200*/  IMAD.MOV.U32 R3, RZ, RZ, 0x70 ;  /* 0x00000070ff037424 */ /* 0x000fe400078e00ff */
[----:B--2---:R2:W-:Y:S03]  /*0210*/  STS.64 [UR16], R8 ;  /* 0x00000008ff007988 */ /* 0x0045e60008000a10 */
[----:B-1----:R-:W-:-:S05]  /*0220*/  LOP3.LUT R2, R2, 0x10, R3, 0xd8, !PT ;  /* 0x0000001002027812 */ /* 0x002fca00078ed803 */
[----:B------:R2:W-:Y:S02]  /*0230*/  STS [UR16+0x8], R2 ;  /* 0x00000802ff007988 */ /* 0x0005e40008000810 */
.L_x_1:
[----:B------:R-:W-:Y:S05]  /*0240*/  BSYNC B0 ;  /* 0x0000000000007941 */ /* 0x000fea0003800000 */
.L_x_0:
[----:B------:R-:W-:Y:S04]  /*0250*/  BSSY B0, `(.L_x_2) ;  /* 0x000000a000007945 */ /* 0x000fe80003800000 */
[----:B------:R-:W-:Y:S05]  /*0260*/  @P2 BRA `(.L_x_3) ;  /* 0x0000000000202947 */ /* 0x000fea0003800000 */
[----:B--2---:R-:W1:Y:S01]  /*0270*/  LDS R2, [UR16+0x34] ;  /* 0x00003410ff027984 */ /* 0x004e620008000800 */
[----:B------:R-:W-:Y:S02]  /*0280*/  IMAD.MOV.U32 R3, RZ, RZ, 0x7f000000 ;  /* 0x7f000000ff037424 */ /* 0x000fe400078e00ff */
[----:B------:R-:W-:Y:S01]  /*0290*/  @!P2 IMAD.MOV.U32 R8, RZ, RZ, 0x7f ;  /* 0x0000007fff08a424 */ /* 0x000fe200078e00ff */
[----:B------:R-:W2:Y:S02]  /*02a0*/  @!P2 LDS R9, [UR16+0x38] ;  /* 0x00003810ff09a984 */ /* 0x000ea40008000800 */
[----:B-1----:R-:W-:Y:S02]  /*02b0*/  LOP3.LUT R2, R2, 0xff000000, R3, 0xb8, !PT ;  /* 0xff00000002027812 */ /* 0x002fe400078eb803 */
[----:B--2---:R-:W-:-:S03]  /*02c0*/  @!P2 LOP3.LUT R3, R9, 0xff, R8, 0xb8, !PT ;  /* 0x000000ff0903a812 */ /* 0x004fc600078eb808 */
[----:B------:R1:W-:Y:S04]  /*02d0*/  STS [UR16+0x34], R2 ;  /* 0x00003402ff007988 */ /* 0x0003e80008000810 */
[----:B------:R1:W-:Y:S02]  /*02e0*/  @!P2 STS [UR16+0x38], R3 ;  /* 0x00003803ff00a988 */ /* 0x0003e40008000810 */
.L_x_3:
[----:B------:R-:W-:Y:S05]  /*02f0*/  BSYNC B0 ;  /* 0x0000000000007941 */ /* 0x000fea0003800000 */
.L_x_2:
[----:B------:R-:W-:Y:S04]  /*0300*/  BSSY B0, `(.L_x_4) ;  /* 0x000000a000007945 */ /* 0x000fe80003800000 */
[----:B------:R-:W-:Y:S05]  /*0310*/  @P2 BRA `(.L_x_5) ;  /* 0x0000000000202947 */ /* 0x000fea0003800000 */
[----:B-12---:R-:W1:Y:S01]  /*0320*/  LDS R2, [UR16+0x1c] ;  /* 0x00001c10ff027984 */ /* 0x006e620008000800 */
[----:B------:R-:W2:Y:S03]  /*0330*/  LDC.64 R10, c[0x0][0x238] ;  /* 0x00008e00ff0a7b82 */ /* 0x000ea60000000a00 */
[----:B------:R3:W-:Y:S01]  /*0340*/  STS [UR16+0x24], R6 ;  /* 0x00002406ff007988 */ /* 0x0007e20008000810 */
[--C-:B--2---:R-:W-:Y:S02]  /*0350*/  SHF.R.U32.HI R9, RZ, 0x4, R11.reuse ;  /* 0x00000004ff097819 */ /* 0x104fe4000001160b */
[----:B------:R-:W-:-:S05]  /*0360*/  SHF.R.U64 R3, R10, 0x4, R11 ;  /* 0x000000040a037819 */ /* 0x000fca000000120b */
[----:B------:R3:W-:Y:S01]  /*0370*/  STS [UR16+0xc], R3 ;  /* 0x00000c03ff007988 */ /* 0x0007e20008000810 */
[----:B-1----:R-:W-:-:S05]  /*0380*/  LOP3.LUT R2, R2, 0xf, R9, 0xb8, !PT ;  /* 0x0000000f02027812 */ /* 0x002fca00078eb809 */
[----:B------:R3:W-:Y:S02]  /*0390*/  STS [UR16+0x1c], R2 ;  /* 0x00001c02ff007988 */ /* 0x0007e40008000810 */
.L_x_5:
[----:B------:R-:W-:Y:S05]  /*03a0*/  BSYNC B0 ;  /* 0x0000000000007941 */ /* 0x000fea0003800000 */
.L_x_4:
[----:B------:R-:W-:Y:S04]  /*03b0*/  BSSY B1, `(.L_x_6) ;  /* 0x000001d000017945 */ /* 0x000fe80003800000 */
[----:B------:R-:W-:Y:S04]  /*03c0*/  BSSY B0, `(.L_x_7) ;  /* 0x0000018000007945 */ /* 0x000fe80003800000 */
[----:B------:R-:W-:Y:S05]  /*03d0*/  @P2 BRA `(.L_x_8) ;  /* 0x00000000001c2947 */ /* 0x000fea0003800000 */
[----:B-123--:R-:W1:Y:S02]  /*03e0*/  LDS R2, [UR16+0x34] ;  /* 0x00003410ff027984 */ /* 0x00ee640008000800 */
[----:B-1----:R-:W-:-:S05]  /*03f0*/  LOP3.LUT R2, R2, 0x7, RZ, 0xb8, !PT ;  /* 0x0000000702027812 */ /* 0x002fca00078eb8ff */
[----:B------:R1:W-:Y:S01]  /*0400*/  STS [UR16+0x34], R2 ;  /* 0x00003402ff007988 */ /* 0x0003e20008000810 */
[----:B------:R-:W-:Y:S05]  /*0410*/  @P2 BRA `(.L_x_9) ;  /* 0x00000000001c2947 */ /* 0x000fea0003800000 */
[----:B-1----:R-:W1:Y:S02]  /*0420*/  LDS R2, [UR16+0x34] ;  /* 0x00003410ff027984 */ /* 0x002e640008000800 */
[----:B-1----:R-:W-:-:S05]  /*0430*/  LOP3.LUT R2, R2, 0x38, RZ, 0xb8, !PT ;  /* 0x0000003802027812 */ /* 0x002fca00078eb8ff */
[----:B------:R4:W-:Y:S02]  /*0440*/  STS [UR16+0x34], R2 ;  /* 0x00003402ff007988 */ /* 0x0009e40008000810 */
.L_x_8:
[----:B------:R-:W-:Y:S05]  /*0450*/  @P2 BRA `(.L_x_10) ;  /* 0x00000000001c2947 */ /* 0x000fea0003800000 */
[----:B-1234-:R-:W1:Y:S02]  /*0460*/  LDS R2, [UR16+0x8] ;  /* 0x00000810ff027984 */ /* 0x01ee640008000800 */
[----:B-1----:R-:W-:-:S05]  /*0470*/  LOP3.LUT R2, R2, 0x780, RZ, 0xb8, !PT ;  /* 0x0000078002027812 */ /* 0x002fca00078eb8ff */
[----:B------:R2:W-:Y:S02]  /*0480*/  STS [UR16+0x8], R2 ;  /* 0x00000802ff007988 */ /* 0x0005e40008000810 */
.L_x_9:
[----:B------:R-:W-:Y:S05]  /*0490*/  @P2 BRA `(.L_x_11) ;  /* 0x0000000000282947 */ /* 0x000fea0003800000 */
[----:B-12---:R-:W1:Y:S02]  /*04a0*/  LDS R2, [UR16+0x8] ;  /* 0x00000810ff027984 */ /* 0x006e640008000800 */
[----:B-1----:R-:W-:-:S05]  /*04b0*/  LOP3.LUT R2, R2, 0x1800, RZ, 0xb8, !PT ;  /* 0x0000180002027812 */ /* 0x002fca00078eb8ff */
[----:B------:R5:W-:Y:S02]  /*04c0*/  STS [UR16+0x8], R2 ;  /* 0x00000802ff007988 */ /* 0x000be40008000810 */
.L_x_10:
[----:B------:R-:W-:Y:S05]  /*04d0*/  @P2 BREAK B0 ;  /* 0x0000000000002942 */ /* 0x000fea0003800000 */
[----:B------:R-:W-:Y:S05]  /*04e0*/  @P2 BRA `(.L_x_12) ;  /* 0x0000000000242947 */ /* 0x000fea0003800000 */
[----:B-1-3--:R-:W1:Y:S01]  /*04f0*/  LDS R3, [UR16+0x8] ;  /* 0x00000810ff037984 */ /* 0x00ae620008000800 */
[----:B--2-45:R-:W-:-:S05]  /*0500*/  IMAD.MOV.U32 R2, RZ, RZ, 0x6000 ;  /* 0x00006000ff027424 */ /* 0x034fca00078e00ff */
[----:B-1----:R-:W-:-:S04]  /*0510*/  LOP3.LUT R2, R3, 0x6000, R2, 0xd8, !PT ;  /* 0x0000600003027812 */ /* 0x002fc800078ed802 */
[----:B------:R-:W-:-:S05]  /*0520*/  LOP3.LUT R2, R2, 0x400000, RZ, 0xb8, !PT ;  /* 0x0040000002027812 */ /* 0x000fca00078eb8ff */
[----:B------:R3:W-:Y:S02]  /*0530*/  STS [UR16+0x8], R2 ;  /* 0x00000802ff007988 */ /* 0x0007e40008000810 */
.L_x_11:
[----:B------:R-:W-:Y:S05]  /*0540*/  BSYNC B0 ;  /* 0x0000000000007941 */ /* 0x000fea0003800000 */
.L_x_7:
[----:B-123--:R-:W1:Y:S02]  /*0550*/  @!P2 LDS R2, [UR16+0x8] ;  /* 0x00000810ff02a984 */ /* 0x00ee640008000800 */
[----:B-1----:R-:W-:-:S05]  /*0560*/  @!P2 LOP3.LUT R2, R2, 0x8000, RZ, 0xb8, !PT ;  /* 0x000080000202a812 */ /* 0x002fca00078eb8ff */
[----:B------:R1:W-:Y:S02]  /*0570*/  @!P2 STS [UR16+0x8], R2 ;  /* 0x00000802ff00a988 */ /* 0x0003e40008000810 */
.L_x_12:
[----:B------:R-:W-:Y:S05]  /*0580*/  BSYNC B1 ;  /* 0x0000000000017941 */ /* 0x000fea0003800000 */
.L_x_6:
[----:B------:R-:W-:Y:S05]  /*0590*/  WARPSYNC.ALL ;  /* 0x0000000000007948 */ /* 0x000fea0003800000 */
[----:B------:R-:W-:Y:S05]  /*05a0*/  @P0 BRA `(.L_x_13) ;  /* 0x0000000000280947 */ /* 0x000fea0003800000 */
[----:B-12345:R-:W1:Y:S01]  /*05b0*/  S2R R2, SR_LANEID ;  /* 0x0000000000027919 */ /* 0x03ee620000000000 */
[----:B------:R-:W-:Y:S05]  /*05c0*/  WARPSYNC.ALL ;  /* 0x0000000000007948 */ /* 0x000fea0003800000 */
[----:B-1----:R-:W-:-:S05]  /*05d0*/  IMAD.SHL.U32 R8, R2, 0x4, RZ ;  /* 0x0000000402087824 */ /* 0x002fca00078e00ff */
[----:B------:R-:W1:Y:S01]  /*05e0*/  LDS R9, [R8+UR16] ;  /* 0x0000001008097984 */ /* 0x000e620008000800 */
[----:B------:R-:W-:-:S05]  /*05f0*/  IADD3 R2, P1, R8, UR24, RZ ;  /* 0x0000001808027c10 */ /* 0x000fca000ff3e0ff */
[----:B------:R-:W-:-:S05]  /*0600*/  IMAD.X R3, RZ, RZ, UR25, P1 ;  /* 0x00000019ff037e24 */ /* 0x000fca00088e06ff */
[----:B-1----:R1:W2:Y:S01]  /*0610*/  ATOMG.E.EXCH.STRONG.GPU PT, RZ, [R2], R9 ;  /* 0x0000000902ff73a8 */ /* 0x0022a200041ee100 */
[----:B------:R-:W-:-:S04]  /*0620*/  DEPBAR {5,4,3,2,1,0} ;  /* 0x0000003f0000791a */ /* 0x000fc80000000000 */
[----:B------:R1:W-:Y:S01]  /*0630*/  UTMACCTL.IV [UR24] ;  /* 0x00000000180079b9 */ /* 0x0003e20008000000 */
[----:B------:R-:W-:Y:S01]  /*0640*/  NOP ;  /* 0x0000000000007918 */ /* 0x000fe20000000000 */
.L_x_13:
[----:B------:R-:W-:Y:S05]  /*0650*/  @P0 BRA `(.L_x_14) ;  /* 0x00000000000c0947 */ /* 0x000fea0003800000 */
[----:B------:R0:W-:Y:S01]  /*0660*/  UTMACMDFLUSH ;  /* 0x00000000000079b7 */ /* 0x0001e20000000000 */
[----:B------:R-:W-:Y:S05]  /*0670*/  @P0 BRA `(.L_x_14) ;  /* 0x0000000000040947 */ /* 0x000fea0003800000 */
[----:B------:R-:W-:-:S04]  /*0680*/  DEPBAR.LE SB0, 0x0 ;  /* 0x000080000000791a */ /* 0x000fc80000000000 */
.L_x_14:
[----:B------:R-:W-:Y:S05]  /*0690*/  WARPSYNC.ALL ;  /* 0x0000000000007948 */ /* 0x000fea0003800000 */
[----:B--2---:R-:W-:Y:S06]  /*06a0*/  BAR.SYNC.DEFER_BLOCKING 0x0 ;  /* 0x0000000000007b1d */ /* 0x004fec0000010000 */
[----:B------:R-:W-:Y:S02]  /*06b0*/  BSSY B1, `(.L_x_15) ;  /* 0x000000b000017945 */ /* 0x000fe40003800000 */
[----:B------:R-:W-:Y:S06]  /*06c0*/  BAR.SYNC.DEFER_BLOCKING 0x0 ;  /* 0x0000000000007b1d */ /* 0x000fec0000010000 */
[----:B------:R2:W-:Y:S01]  /*06d0*/  @!P0 STS [R4], RZ ;  /* 0x000000ff04008388 */ /* 0x0005e20000000800 */
[----:B------:R-:W-:Y:S01]  /*06e0*/  NOP ;  /* 0x0000000000007918 */ /* 0x000fe20000000000 */
[----:B------:R-:W-:Y:S05]  /*06f0*/  @P2 BRA `(.L_x_16) ;  /* 0x0000000000182947 */ /* 0x000fea0003800000 */
[----:B-1-345:R-:W1:Y:S01]  /*0700*/  LDS R2, [UR16+0x8] ;  /* 0x00000810ff027984 */ /* 0x03ae620008000800 */
[----:B------:R-:W3:Y:S01]  /*0710*/  LDC.64 R8, c[0x0][0x218] ;  /* 0x00008600ff087b82 */ /* 0x000ee20000000a00 */
[----:B------:R-:W-:Y:S02]  /*0720*/  IMAD.MOV.U32 R3, RZ, RZ, 0x70 ;  /* 0x00000070ff037424 */ /* 0x000fe400078e00ff */
[----:B---3--:R3:W-:Y:S03]  /*0730*/  STS.64 [UR16], R8 ;  /* 0x00000008ff007988 */ /* 0x0087e60008000a10 */
[----:B-1----:R-:W-:-:S05]  /*0740*/  LOP3.LUT R2, R2, 0x10, R3, 0xd8, !PT ;  /* 0x0000001002027812 */ /* 0x002fca00078ed803 */
[----:B------:R3:W-:Y:S02]  /*0750*/  STS [UR16+0x8], R2 ;  /* 0x00000802ff007988 */ /* 0x0007e40008000810 */
.L_x_16:
[----:B-1----:R-:W-:Y:S05]  /*0760*/  BSYNC B1 ;  /* 0x0000000000017941 */ /* 0x002fea0003800000 */
.L_x_15:
[----:B------:R-:W-:Y:S04]  /*0770*/  BSSY B2, `(.L_x_17) ;  /* 0x000000f000027945 */ /* 0x000fe80003800000 */
[----:B------:R-:W-:Y:S04]  /*0780*/  BSSY B1, `(.L_x_18) ;  /* 0x000000c000017945 */ /* 0x000fe80003800000 */
[----:B------:R-:W-:Y:S05]  /*0790*/  @P2 BRA `(.L_x_19) ;  /* 0x0000000000282947 */ /* 0x000fea0003800000 */
[----:B---345:R-:W1:Y:S01]  /*07a0*/  LDS R2, [UR16+0x34] ;  /* 0x00003410ff027984 */ /* 0x038e620008000800 */
[----:B------:R-:W-:Y:S01]  /*07b0*/  IMAD.MOV.U32 R3, RZ, RZ, 0x7f000000 ;  /* 0x7f000000ff037424 */ /* 0x000fe200078e00ff */
[----:B------:R-:W-:Y:S05]  /*07c0*/  @P2 BREAK B1 ;  /* 0x0000000000012942 */ /* 0x000fea0003800000 */
[----:B-1----:R-:W-:-:S05]  /*07d0*/  LOP3.LUT R2, R2, 0xff000000, R3, 0xb8, !PT ;  /* 0xff00000002027812 */ /* 0x002fca00078eb803 */
[----:B------:R1:W-:Y:S01]  /*07e0*/  STS [UR16+0x34], R2 ;  /* 0x00003402ff007988 */ /* 0x0003e20008000810 */
[----:B------:R-:W-:Y:S05]  /*07f0*/  @P2 BRA `(.L_x_20) ;  /* 0x0000000000182947 */ /* 0x000fea0003800000 */
[----:B-1----:R-:W1:Y:S01]  /*0800*/  LDS R2, [UR16+0x38] ;  /* 0x00003810ff027984 */ /* 0x002e620008000800 */
[----:B------:R-:W-:-:S05]  /*0810*/  IMAD.MOV.U32 R3, RZ, RZ, 0x7f ;  /* 0x0000007fff037424 */ /* 0x000fca00078e00ff */
[----:B-1----:R-:W-:-:S05]  /*0820*/  LOP3.LUT R2, R2, 0xff, R3, 0xb8, !PT ;  /* 0x000000ff02027812 */ /* 0x002fca00078eb803 */
[----:B------:R1:W-:Y:S02]  /*0830*/  STS [UR16+0x38], R2 ;  /* 0x00003802ff007988 */ /* 0x0003e40008000810 */
.L_x_19:
[----:B------:R-:W-:Y:S05]  /*0840*/  BSYNC B1 ;  /* 0x0000000000017941 */ /* 0x000fea0003800000 */
.L_x_18:
[----:B------:R1:W-:Y:S02]  /*0850*/  @!P2 STS [UR16+0x20], R5 ;  /* 0x00002005ff00a988 */ /* 0x0003e40008000810 */
.L_x_20:
[----:B------:R-:W-:Y:S05]  /*0860*/  BSYNC B2 ;  /* 0x0000000000027941 */ /* 0x000fea0003800000 */
.L_x_17:
[----:B------:R-:W-:Y:S05]  /*0870*/  WARPSYNC.ALL ;  /* 0x0000000000007948 */ /* 0x000fea0003800000 */
[----:B-1----:R-:W1:Y:S01]  /*0880*/  LDC R5, c[0x0][0x22c] ;  /* 0x00008b00ff057b82 */ /* 0x002e620000000800 */
[----:B------:R-:W-:Y:S01]  /*0890*/  BSSY B2, `(.L_x_21) ;  /* 0x000000b000027945 */ /* 0x000fe20003800000 */
[----:B-1----:R-:W-:-:S03]  /*08a0*/  VIADD R5, R5, 0xffffffff ;  /* 0xffffffff05057836 */ /* 0x002fc60000000000 */
[----:B------:R-:W-:Y:S05]  /*08b0*/  @P2 BRA `(.L_x_22) ;  /* 0x0000000000202947 */ /* 0x000fea0003800000 */
[----:B---345:R-:W1:Y:S01]  /*08c0*/  LDS R2, [UR16+0x1c] ;  /* 0x00001c10ff027984 */ /* 0x038e620008000800 */
[----:B------:R-:W3:Y:S03]  /*08d0*/  LDC.64 R10, c[0x0][0x240] ;  /* 0x00009000ff0a7b82 */ /* 0x000ee60000000a00 */
[----:B------:R4:W-:Y:S01]  /*08e0*/  STS [UR16+0x24], R5 ;  /* 0x00002405ff007988 */ /* 0x0009e20008000810 */
[--C-:B---3--:R-:W-:Y:S02]  /*08f0*/  SHF.R.U32.HI R9, RZ, 0x4, R11.reuse ;  /* 0x00000004ff097819 */ /* 0x108fe4000001160b */
[----:B------:R-:W-:-:S05]  /*0900*/  SHF.R.U64 R3, R10, 0x4, R11 ;  /* 0x000000040a037819 */ /* 0x000fca000000120b */
[----:B------:R4:W-:Y:S01]  /*0910*/  STS [UR16+0xc], R3 ;  /* 0x00000c03ff007988 */ /* 0x0009e20008000810 */
[----:B-1----:R-:W-:-:S05]  /*0920*/  LOP3.LUT R2, R2, 0xf, R9, 0xb8, !PT ;  /* 0x0000000f02027812 */ /* 0x002fca00078eb809 */
[----:B------:R4:W-:Y:S02]  /*0930*/  STS [UR16+0x1c], R2 ;  /* 0x00001c02ff007988 */ /* 0x0009e40008000810 */
.L_x_22:
[----:B------:R-:W-:Y:S05]  /*0940*/  BSYNC B2 ;  /* 0x0000000000027941 */ /* 0x000fea0003800000 */
.L_x_21:
[----:B------:R-:W-:Y:S04]  /*0950*/  BSSY B3, `(.L_x_23) ;  /* 0x000001d000037945 */ /* 0x000fe80003800000 */
[----:B------:R-:W-:Y:S04]  /*0960*/  BSSY B2, `(.L_x_24) ;  /* 0x0000018000027945 */ /* 0x000fe80003800000 */
[----:B------:R-:W-:Y:S05]  /*0970*/  @P2 BRA `(.L_x_25) ;  /* 0x00000000001c2947 */ /* 0x000fea0003800000 */
[----:B---345:R-:W1:Y:S02]  /*0980*/  LDS R2, [UR16+0x34] ;  /* 0x00003410ff027984 */ /* 0x038e640008000800 */
[----:B-1----:R-:W-:-:S05]  /*0990*/  LOP3.LUT R2, R2, 0x7, RZ, 0xb8, !PT ;  /* 0x0000000702027812 */ /* 0x002fca00078eb8ff */
[----:B------:R1:W-:Y:S01]  /*09a0*/  STS [UR16+0x34], R2 ;  /* 0x00003402ff007988 */ /* 0x0003e20008000810 */
[----:B------:R-:W-:Y:S05]  /*09b0*/  @P2 BRA `(.L_x_26) ;  /* 0x00000000001c2947 */ /* 0x000fea0003800000 */
[----:B-1----:R-:W1:Y:S02]  /*09c0*/  LDS R2, [UR16+0x34] ;  /* 0x00003410ff027984 */ /* 0x002e640008000800 */
[----:B-1----:R-:W-:-:S05]  /*09d0*/  LOP3.LUT R2, R2, 0x38, RZ, 0xb8, !PT ;  /* 0x0000003802027812 */ /* 0x002fca00078eb8ff */
[----:B------:R1:W-:Y:S02]  /*09e0*/  STS [UR16+0x34], R2 ;  /* 0x00003402ff007988 */ /* 0x0003e40008000810 */
.L_x_25:
[----:B------:R-:W-:Y:S05]  /*09f0*/  @P2 BRA `(.L_x_27) ;  /* 0x00000000001c2947 */ /* 0x000fea0003800000 */
[----:B-1-345:R-:W1:Y:S02]  /*0a00*/  LDS R2, [UR16+0x8] ;  /* 0x00000810ff027984 */ /* 0x03ae640008000800 */
[----:B-1----:R-:W-:-:S05]  /*0a10*/  LOP3.LUT R2, R2, 0x780, RZ, 0xb8, !PT ;  /* 0x0000078002027812 */ /* 0x002fca00078eb8ff */
[----:B------:R3:W-:Y:S02]  /*0a20*/  STS [UR16+0x8], R2 ;  /* 0x00000802ff007988 */ /* 0x0007e40008000810 */
.L_x_26:
[----:B------:R-:W-:Y:S05]  /*0a30*/  @P2 BRA `(.L_x_28) ;  /* 0x0000000000282947 */ /* 0x000fea0003800000 */
[----:B-1-3--:R-:W1:Y:S02]  /*0a40*/  LDS R2, [UR16+0x8] ;  /* 0x00000810ff027984 */ /* 0x00ae640008000800 */
[----:B-1----:R-:W-:-:S05]  /*0a50*/  LOP3.LUT R2, R2, 0x1800, RZ, 0xb8, !PT ;  /* 0x0000180002027812 */ /* 0x002fca00078eb8ff */
[----:B------:R1:W-:Y:S02]  /*0a60*/  STS [UR16+0x8], R2 ;  /* 0x00000802ff007988 */ /* 0x0003e40008000810 */
.L_x_27:
[----:B------:R-:W-:Y:S05]  /*0a70*/  @P2 BREAK B2 ;  /* 0x0000000000022942 */ /* 0x000fea0003800000 */
[----:B------:R-:W-:Y:S05]  /*0a80*/  @P2 BRA `(.L_x_29) ;  /* 0x0000000000242947 */ /* 0x000fea0003800000 */
[----:B-1-345:R-:W1:Y:S01]  /*0a90*/  LDS R2, [UR16+0x8] ;  /* 0x00000810ff027984 */ /* 0x03ae620008000800 */
[----:B------:R-:W-:-:S05]  /*0aa0*/  IMAD.MOV.U32 R3, RZ, RZ, 0x6000 ;  /* 0x00006000ff037424 */ /* 0x000fca00078e00ff */
[----:B-1----:R-:W-:-:S04]  /*0ab0*/  LOP3.LUT R2, R2, 0x6000, R3, 0xd8, !PT ;  /* 0x0000600002027812 */ /* 0x002fc800078ed803 */
[----:B------:R-:W-:-:S05]  /*0ac0*/  LOP3.LUT R2, R2, 0x400000, RZ, 0xb8, !PT ;  /* 0x0040000002027812 */ /* 0x000fca00078eb8ff */
[----:B------:R4:W-:Y:S02]  /*0ad0*/  STS [UR16+0x8], R2 ;  /* 0x00000802ff007988 */ /* 0x0009e40008000810 */
.L_x_28:
[----:B------:R-:W-:Y:S05]  /*0ae0*/  BSYNC B2 ;  /* 0x0000000000027941 */ /* 0x000fea0003800000 */
.L_x_24:
[----:B-1-34-:R-:W1:Y:S02]  /*0af0*/  @!P2 LDS R2, [UR16+0x8] ;  /* 0x00000810ff02a984 */ /* 0x01ae640008000800 */
[----:B-1----:R-:W-:-:S05]  /*0b00*/  @!P2 LOP3.LUT R2, R2, 0x8000, RZ, 0xb8, !PT ;  /* 0x000080000202a812 */ /* 0x002fca00078eb8ff */
[----:B------:R1:W-:Y:S02]  /*0b10*/  @!P2 STS [UR16+0x8], R2 ;  /* 0x00000802ff00a988 */ /* 0x0003e40008000810 */
.L_x_29:
[----:B------:R-:W-:Y:S05]  /*0b20*/  BSYNC B3 ;  /* 0x0000000000037941 */ /* 0x000fea0003800000 */
.L_x_23:
[----:B------:R-:W-:Y:S05]  /*0b30*/  WARPSYNC.ALL ;  /* 0x0000000000007948 */ /* 0x000fea0003800000 */
[----:B------:R-:W-:-:S04]  /*0b40*/  UIADD3 UR27, UR5, 0x80, URZ ;  /* 0x00000080051b7890 */ /* 0x000fc8000fffe03f */
[----:B------:R-:W-:-:S04]  /*0b50*/  UIADD3 UR26, UP0, UR27, UR28, URZ ;  /* 0x0000001c1b1a7290 */ /* 0x000fc8000ff1e03f */
[----:B------:R-:W-:Y:S01]  /*0b60*/  ULEA.HI.X.SX32 UR27, UR27, UR29, 0x1, UP0 ;  /* 0x0000001d1b1b7291 */ /* 0x000fe200080f0e3f */
[----:B------:R-:W-:Y:S11]  /*0b70*/  @P0 BRA `(.L_x_30) ;  /* 0x0000000000280947 */ /* 0x000ff60003800000 */
[----:B-1-345:R-:W1:Y:S01]  /*0b80*/  S2R R2, SR_LANEID ;  /* 0x0000000000027919 */ /* 0x03ae620000000000 */
[----:B------:R-:W-:Y:S05]  /*0b90*/  WARPSYNC.ALL ;  /* 0x0000000000007948 */ /* 0x000fea0003800000 */
[----:B-1----:R-:W-:-:S05]  /*0ba0*/  IMAD.SHL.U32 R8, R2, 0x4, RZ ;  /* 0x0000000402087824 */ /* 0x002fca00078e00ff */
[----:B------:R-:W1:Y:S01]  /*0bb0*/  LDS R9, [R8+UR16] ;  /* 0x0000001008097984 */ /* 0x000e620008000800 */
[----:B------:R-:W-:-:S05]  /*0bc0*/  IADD3 R2, P1, R8, UR26, RZ ;  /* 0x0000001a08027c10 */ /* 0x000fca000ff3e0ff */
[----:B------:R-:W-:-:S05]  /*0bd0*/  IMAD.X R3, RZ, RZ, UR27, P1 ;  /* 0x0000001bff037e24 */ /* 0x000fca00088e06ff */
[----:B-1----:R1:W3:Y:S01]  /*0be0*/  ATOMG.E.EXCH.STRONG.GPU PT, RZ, [R2], R9 ;  /* 0x0000000902ff73a8 */ /* 0x0022e200041ee100 */
[----:B------:R-:W-:-:S04]  /*0bf0*/  DEPBAR {5,4,3,2,1,0} ;  /* 0x0000003f0000791a */ /* 0x000fc80000000000 */
[----:B------:R1:W-:Y:S01]  /*0c00*/  UTMACCTL.IV [UR26] ;  /* 0x000000001a0079b9 */ /* 0x0003e20008000000 */
[----:B------:R-:W-:Y:S01]  /*0c10*/  NOP ;  /* 0x0000000000007918 */ /* 0x000fe20000000000 */
.L_x_30:
[----:B------:R-:W-:Y:S05]  /*0c20*/  @P0 BRA `(.L_x_31) ;  /* 0x00000000000c0947 */ /* 0x000fea0003800000 */
[----:B------:R0:W-:Y:S01]  /*0c30*/  UTMACMDFLUSH ;  /* 0x00000000000079b7 */ /* 0x0001e20000000000 */
[----:B------:R-:W-:Y:S05]  /*0c40*/  @P0 BRA `(.L_x_31) ;  /* 0x0000000000040947 */ /* 0x000fea0003800000 */
[----:B------:R-:W-:-:S04]  /*0c50*/  DEPBAR.LE SB0, 0x0 ;  /* 0x000080000000791a */ /* 0x000fc80000000000 */
.L_x_31:
[----:B------:R-:W-:Y:S05]  /*0c60*/  WARPSYNC.ALL ;  /* 0x0000000000007948 */ /* 0x000fea0003800000 */
[----:B---3--:R-:W-:Y:S06]  /*0c70*/  BAR.SYNC.DEFER_BLOCKING 0x0 ;  /* 0x0000000000007b1d */ /* 0x008fec0000010000 */
[----:B------:R-:W-:Y:S02]  /*0c80*/  BSSY B3, `(.L_x_32) ;  /* 0x000000b000037945 */ /* 0x000fe40003800000 */
[----:B------:R-:W-:Y:S06]  /*0c90*/  BAR.SYNC.DEFER_BLOCKING 0x0 ;  /* 0x0000000000007b1d */ /* 0x000fec0000010000 */
[----:B------:R3:W-:Y:S01]  /*0ca0*/  @!P0 STS [R4], RZ ;  /* 0x000000ff04008388 */ /* 0x0007e20000000800 */
[----:B------:R-:W-:Y:S01]  /*0cb0*/  NOP ;  /* 0x0000000000007918 */ /* 0x000fe20000000000 */
[----:B------:R-:W-:Y:S05]  /*0cc0*/  @P2 BRA `(.L_x_33) ;  /* 0x0000000000182947 */ /* 0x000fea0003800000 */
[----:B-1--45:R-:W1:Y:S01]  /*0cd0*/  LDS R2, [UR16+0x8] ;  /* 0x00000810ff027984 */ /* 0x032e620008000800 */
[----:B------:R-:W4:Y:S01]  /*0ce0*/  LDC.64 R8, c[0x0][0x220] ;  /* 0x00008800ff087b82 */ /* 0x000f220000000a00 */
[----:B------:R-:W-:Y:S02]  /*0cf0*/  IMAD.MOV.U32 R3, RZ, RZ, 0x70 ;  /* 0x00000070ff037424 */ /* 0x000fe400078e00ff */
[----:B----4-:R4:W-:Y:S03]  /*0d00*/  STS.64 [UR16], R8 ;  /* 0x00000008ff007988 */ /* 0x0109e60008000a10 */
[----:B-1----:R-:W-:-:S05]  /*0d10*/  LOP3.LUT R2, R2, 0x10, R3, 0xd8, !PT ;  /* 0x0000001002027812 */ /* 0x002fca00078ed803 */
[----:B------:R4:W-:Y:S02]  /*0d20*/  STS [UR16+0x8], R2 ;  /* 0x00000802ff007988 */ /* 0x0009e40008000810 */
.L_x_33:
[----:B-1----:R-:W-:Y:S05]  /*0d30*/  BSYNC B3 ;  /* 0x0000000000037941 */ /* 0x002fea0003800000 */
.L_x_32:
[----:B------:R-:W-:Y:S04]  /*0d40*/  BSSY B3, `(.L_x_34) ;  /* 0x0000033000037945 */ /* 0x000fe80003800000 */
[----:B------:R-:W-:Y:S04]  /*0d50*/  BSSY B4, `(.L_x_35) ;  /* 0x000002e000047945 */ /* 0x000fe80003800000 */
[----:B------:R-:W-:Y:S05]  /*0d60*/  @P2 BRA `(.L_x_36) ;  /* 0x0000000000242947 */ /* 0x000fea0003800000 */
[----:B----45:R-:W1:Y:S01]  /*0d70*/  LDS R2, [UR16+0x34] ;  /* 0x00003410ff027984 */ /* 0x030e620008000800 */
[----:B------:R-:W-:-:S05]  /*0d80*/  IMAD.MOV.U32 R3, RZ, RZ, 0x7f000000 ;  /* 0x7f000000ff037424 */ /* 0x000fca00078e00ff */
[----:B-1----:R-:W-:-:S05]  /*0d90*/  LOP3.LUT R2, R2, 0xff000000, R3, 0xb8, !PT ;  /* 0xff00000002027812 */ /* 0x002fca00078eb803 */
[----:B------:R1:W-:Y:S01]  /*0da0*/  STS [UR16+0x34], R2 ;  /* 0x00003402ff007988 */ /* 0x0003e20008000810 */
[----:B------:R-:W-:Y:S05]  /*0db0*/  @P2 BRA `(.L_x_37) ;  /* 0x0000000000182947 */ /* 0x000fea0003800000 */
[----:B-1----:R-:W1:Y:S01]  /*0dc0*/  LDS R2, [UR16+0x38] ;  /* 0x00003810ff027984 */ /* 0x002e620008000800 */
[----:B------:R-:W-:-:S05]  /*0dd0*/  IMAD.MOV.U32 R3, RZ, RZ, 0x7f ;  /* 0x0000007fff037424 */ /* 0x000fca00078e00ff */
[----:B-1----:R-:W-:-:S05]  /*0de0*/  LOP3.LUT R2, R2, 0xff, R3, 0xb8, !PT ;  /* 0x000000ff02027812 */ /* 0x002fca00078eb803 */
[----:B------:R1:W-:Y:S02]  /*0df0*/  STS [UR16+0x38], R2 ;  /* 0x00003802ff007988 */ /* 0x0003e40008000810 */
.L_x_36:
[----:B------:R-:W-:Y:S05]  /*0e00*/  @P2 BRA `(.L_x_38) ;  /* 0x00000000000c2947 */ /* 0x000fea0003800000 */
[----:B------:R1:W-:Y:S02]  /*0e10*/  STS [UR16+0x20], R5 ;  /* 0x00002005ff007988 */ /* 0x0003e40008000810 */
.L_x_37:
[----:B------:R-:W-:Y:S05]  /*0e20*/  @P2 BRA `(.L_x_39) ;  /* 0x0000000000242947 */ /* 0x000fea0003800000 */
[----:B------:R1:W-:Y:S02]  /*0e30*/  STS [UR16+0x24], R6 ;  /* 0x00002406ff007988 */ /* 0x0003e40008000810 */
.L_x_38:
[----:B------:R-:W-:Y:S05]  /*0e40*/  @P2 BRA `(.L_x_40) ;  /* 0x00000000002c2947 */ /* 0x000fea0003800000 */
[----:B-1--45:R-:W1:Y:S01]  /*0e50*/  LDS R2, [UR16+0x1c] ;  /* 0x00001c10ff027984 */ /* 0x032e620008000800 */
[----:B------:R-:W4:Y:S02]  /*0e60*/  LDC.64 R8, c[0x0][0x248] ;  /* 0x00009200ff087b82 */ /* 0x000f240000000a00 */
[--C-:B----4-:R-:W-:Y:S02]  /*0e70*/  SHF.R.U32.HI R5, RZ, 0x4, R9.reuse ;  /* 0x00000004ff057819 */ /* 0x110fe40000011609 */
[----:B------:R-:W-:-:S05]  /*0e80*/  SHF.R.U64 R3, R8, 0x4, R9 ;  /* 0x0000000408037819 */ /* 0x000fca0000001209 */
[----:B------:R4:W-:Y:S01]  /*0e90*/  STS [UR16+0xc], R3 ;  /* 0x00000c03ff007988 */ /* 0x0009e20008000810 */
[----:B-1----:R-:W-:-:S05]  /*0ea0*/  LOP3.LUT R2, R2, 0xf, R5, 0xb8, !PT ;  /* 0x0000000f02027812 */ /* 0x002fca00078eb805 */
[----:B------:R4:W-:Y:S02]  /*0eb0*/  STS [UR16+0x1c], R2 ;  /* 0x00001c02ff007988 */ /* 0x0009e40008000810 */
.L_x_39:
[----:B------:R-:W-:Y:S05]  /*0ec0*/  @P2 BRA `(.L_x_41) ;  /* 0x00000000001c2947 */ /* 0x000fea0003800000 */
[----:B-1--45:R-:W1:Y:S02]  /*0ed0*/  LDS R2, [UR16+0x34] ;  /* 0x00003410ff027984 */ /* 0x032e640008000800 */
[----:B-1----:R-:W-:-:S05]  /*0ee0*/  LOP3.LUT R2, R2, 0x7, RZ, 0xb8, !PT ;  /* 0x0000000702027812 */ /* 0x002fca00078eb8ff */
[----:B------:R1:W-:Y:S02]  /*0ef0*/  STS [UR16+0x34], R2 ;  /* 0x00003402ff007988 */ /* 0x0003e40008000810 */
.L_x_40:
[----:B------:R-:W-:Y:S05]  /*0f00*/  @P2 BRA `(.L_x_42) ;  /* 0x00000000001c2947 */ /* 0x000fea0003800000 */
[----:B-1--45:R-:W1:Y:S02]  /*0f10*/  LDS R2, [UR16+0x34] ;  /* 0x00003410ff027984 */ /* 0x032e640008000800 */
[----:B-1----:R-:W-:-:S05]  /*0f20*/  LOP3.LUT R2, R2, 0x38, RZ, 0xb8, !PT ;  /* 0x0000003802027812 */ /* 0x002fca00078eb8ff */
[----:B------:R1:W-:Y:S02]  /*0f30*/  STS [UR16+0x34], R2 ;  /* 0x00003402ff007988 */ /* 0x0003e40008000810 */
.L_x_41:
[----:B------:R-:W-:Y:S05]  /*0f40*/  @P2 BRA `(.L_x_43) ;  /* 0x00000000001c2947 */ /* 0x000fea0003800000 */
[----:B-1--45:R-:W1:Y:S02]  /*0f50*/  LDS R2, [UR16+0x8] ;  /* 0x00000810ff027984 */ /* 0x032e640008000800 */
[----:B-1----:R-:W-:-:S05]  /*0f60*/  LOP3.LUT R2, R2, 0x780, RZ, 0xb8, !PT ;  /* 0x0000078002027812 */ /* 0x002fca00078eb8ff */
[----:B------:R1:W-:Y:S02]  /*0f70*/  STS [UR16+0x8], R2 ;  /* 0x00000802ff007988 */ /* 0x0003e40008000810 */
.L_x_42:
[----:B------:R-:W-:Y:S05]  /*0f80*/  @P2 BRA `(.L_x_44) ;  /* 0x0000000000282947 */ /* 0x000fea0003800000 */
[----:B-1--45:R-:W1:Y:S02]  /*0f90*/  LDS R2, [UR16+0x8] ;  /* 0x00000810ff027984 */ /* 0x032e640008000800 */
[----:B-1----:R-:W-:-:S05]  /*0fa0*/  LOP3.LUT R2, R2, 0x1800, RZ, 0xb8, !PT ;  /* 0x0000180002027812 */ /* 0x002fca00078eb8ff */
[----:B------:R1:W-:Y:S02]  /*0fb0*/  STS [UR16+0x8], R2 ;  /* 0x00000802ff007988 */ /* 0x0003e40008000810 */
.L_x_43:
[----:B------:R-:W-:Y:S05]  /*0fc0*/  @P2 BREAK B4 ;  /* 0x0000000000042942 */ /* 0x000fea0003800000 */
[----:B------:R-:W-:Y:S05]  /*0fd0*/  @P2 BRA `(.L_x_45) ;  /* 0x0000000000242947 */ /* 0x000fea0003800000 */
[----:B-1--45:R-:W1:Y:S01]  /*0fe0*/  LDS R2, [UR16+0x8] ;  /* 0x00000810ff027984 */ /* 0x032e620008000800 */
[----:B------:R-:W-:-:S05]  /*0ff0*/  IMAD.MOV.U32 R3, RZ, RZ, 0x6000 ;  /* 0x00006000ff037424 */ /* 0x000fca00078e00ff */
[----:B-1----:R-:W-:-:S04]  /*1000*/  LOP3.LUT R2, R2, 0x6000, R3, 0xd8, !PT ;  /* 0x0000600002027812 */ /* 0x002fc800078ed803 */
[----:B------:R-:W-:-:S05]  /*1010*/  LOP3.LUT R2, R2, 0x400000, RZ, 0xb8, !PT ;  /* 0x0040000002027812 */ /* 0x000fca00078eb8ff */
[----:B------:R1:W-:Y:S02]  /*1020*/  STS [UR16+0x8], R2 ;  /* 0x00000802ff007988 */ /* 0x0003e40008000810 */
.L_x_44:
[----:B------:R-:W-:Y:S05]  /*1030*/  BSYNC B4 ;  /* 0x0000000000047941 */ /* 0x000fea0003800000 */
.L_x_35:
[----:B-1--45:R-:W1:Y:S02]  /*1040*/  @!P2 LDS R2, [UR16+0x8] ;  /* 0x00000810ff02a984 */ /* 0x032e640008000800 */
[----:B-1----:R-:W-:-:S05]  /*1050*/  @!P2 LOP3.LUT R2, R2, 0x8000, RZ, 0xb8, !PT ;  /* 0x000080000202a812 */ /* 0x002fca00078eb8ff */
[----:B------:R1:W-:Y:S02]  /*1060*/  @!P2 STS [UR16+0x8], R2 ;  /* 0x00000802ff00a988 */ /* 0x0003e40008000810 */
.L_x_45:
[----:B------:R-:W-:Y:S05]  /*1070*/  BSYNC B3 ;  /* 0x0000000000037941 */ /* 0x000fea0003800000 */
.L_x_34:
[----:B------:R-:W-:Y:S05]  /*1080*/  WARPSYNC.ALL ;  /* 0x0000000000007948 */ /* 0x000fea0003800000 */
[----:B------:R-:W-:Y:S01]  /*1090*/  UIADD3 UR5, UR5, 0x100, URZ ;  /* 0x0000010005057890 */ /* 0x000fe2000fffe03f */
[----:B------:R-:W-:Y:S02]  /*10a0*/  ISETP.GE.AND P1, PT, R12, 0x1, PT ;  /* 0x000000010c00780c */ /* 0x000fe40003f26270 */
[----:B------:R-:W-:Y:S02]  /*10b0*/  CS2R R24, SRZ ;  /* 0x0000000000187805 */ /* 0x000fe4000001ff00 */
[----:B------:R-:W-:Y:S01]  /*10c0*/  CS2R R26, SRZ ;  /* 0x00000000001a7805 */ /* 0x000fe2000001ff00 */
[----:B------:R-:W-:Y:S01]  /*10d0*/  UIADD3 UR28, UP0, UR5, UR28, URZ ;  /* 0x0000001c051c7290 */ /* 0x000fe2000ff1e03f */
[----:B------:R-:W-:-:S02]  /*10e0*/  CS2R R28, SRZ ;  /* 0x00000000001c7805 */ /* 0x000fc4000001ff00 */
[----:B------:R-:W-:Y:S02]  /*10f0*/  CS2R R30, SRZ ;  /* 0x00000000001e7805 */ /* 0x000fe4000001ff00 */
[----:B------:R-:W-:Y:S01]  /*1100*/  CS2R R32, SRZ ;  /* 0x0000000000207805 */ /* 0x000fe2000001ff00 */
[----:B------:R-:W-:Y:S01]  /*1110*/  ULEA.HI.X.SX32 UR29, UR5, UR29, 0x1, UP0 ;  /* 0x0000001d051d7291 */ /* 0x000fe200080f0e3f */
[----:B------:R-:W-:Y:S02]  /*1120*/  CS2R R34, SRZ ;  /* 0x0000000000227805 */ /* 0x000fe4000001ff00 */
[----:B------:R-:W-:Y:S02]  /*1130*/  CS2R R36, SRZ ;  /* 0x0000000000247805 */ /* 0x000fe4000001ff00 */
[----:B------:R-:W-:Y:S02]  /*1140*/  CS2R R38, SRZ ;  /* 0x0000000000267805 */ /* 0x000fe4000001ff00 */
[----:B------:R-:W-:-:S02]  /*1150*/  CS2R R40, SRZ ;  /* 0x0000000000287805 */ /* 0x000fc4000001ff00 */
[----:B------:R-:W-:Y:S02]  /*1160*/  CS2R R42, SRZ ;  /* 0x00000000002a7805 */ /* 0x000fe4000001ff00 */
[----:B------:R-:W-:Y:S02]  /*1170*/  CS2R R44, SRZ ;  /* 0x00000000002c7805 */ /* 0x000fe4000001ff00 */
        /* <DEDUP_REMOVED lines=8> */
[----:B------:R-:W-:Y:S01]  /*1200*/  CS2R R62, SRZ ;  /* 0x00000000003e7805 */ /* 0x000fe2000001ff00 */
[----:B------:R-:W-:Y:S01]  /*1210*/  IMAD.MOV.U32 R64, RZ, RZ, RZ ;  /* 0x000000ffff407224 */ /* 0x000fe200078e00ff */
[----:B------:R-:W-:Y:S06]  /*1220*/  @P0 BRA `(.L_x_46) ;  /* 0x0000000000280947 */ /* 0x000fec0003800000 */
[----:B-1--45:R-:W2:Y:S01]  /*1230*/  S2R R2, SR_LANEID ;  /* 0x0000000000027919 */ /* 0x032ea20000000000 */
[----:B------:R-:W-:Y:S05]  /*1240*/  WARPSYNC.ALL ;  /* 0x0000000000007948 */ /* 0x000fea0003800000 */
[----:B--23--:R-:W-:-:S05]  /*1250*/  IMAD.SHL.U32 R4, R2, 0x4, RZ ;  /* 0x0000000402047824 */ /* 0x00cfca00078e00ff */
[----:B------:R-:W1:Y:S01]  /*1260*/  LDS R5, [R4+UR16] ;  /* 0x0000001004057984 */ /* 0x000e620008000800 */
[----:B------:R-:W-:-:S05]  /*1270*/  IADD3 R2, P3, R4, UR28, RZ ;  /* 0x0000001c04027c10 */ /* 0x000fca000ff7e0ff */
[----:B------:R-:W-:-:S05]  /*1280*/  IMAD.X R3, RZ, RZ, UR29, P3 ;  /* 0x0000001dff037e24 */ /* 0x000fca00098e06ff */
[----:B-1----:R1:W2:Y:S01]  /*1290*/  ATOMG.E.EXCH.STRONG.GPU PT, RZ, [R2], R5 ;  /* 0x0000000502ff73a8 */ /* 0x0022a200041ee100 */
[----:B------:R-:W-:-:S04]  /*12a0*/  DEPBAR {5,4,3,2,1,0} ;  /* 0x0000003f0000791a */ /* 0x000fc80000000000 */
[----:B------:R1:W-:Y:S01]  /*12b0*/  UTMACCTL.IV [UR28] ;  /* 0x000000001c0079b9 */ /* 0x0003e20008000000 */
[----:B------:R-:W-:Y:S01]  /*12c0*/  NOP ;  /* 0x0000000000007918 */ /* 0x000fe20000000000 */
.L_x_46:
[----:B------:R-:W-:Y:S05]  /*12d0*/  @P0 BRA `(.L_x_47) ;  /* 0x00000000000c0947 */ /* 0x000fea0003800000 */
[----:B------:R0:W-:Y:S01]  /*12e0*/  UTMACMDFLUSH ;  /* 0x00000000000079b7 */ /* 0x0001e20000000000 */
[----:B------:R-:W-:Y:S05]  /*12f0*/  @P0 BRA `(.L_x_47) ;  /* 0x0000000000040947 */ /* 0x000fea0003800000 */
[----:B------:R-:W-:-:S04]  /*1300*/  DEPBAR.LE SB0, 0x0 ;  /* 0x000080000000791a */ /* 0x000fc80000000000 */
.L_x_47:
[----:B------:R-:W-:Y:S05]  /*1310*/  WARPSYNC.ALL ;  /* 0x0000000000007948 */ /* 0x000fea0003800000 */
[----:B--2---:R-:W-:Y:S01]  /*1320*/  BAR.SYNC.DEFER_BLOCKING 0x0 ;  /* 0x0000000000007b1d */ /* 0x004fe20000010000 */
[----:B------:R-:W-:Y:S01]  /*1330*/  USHF.L.U32 UR15, UR30, 0x7, URZ ;  /* 0x000000071e0f7899 */ /* 0x000fe2000800063f */
[----:B------:R-:W-:Y:S01]  /*1340*/  IMAD.MOV.U32 R65, RZ, RZ, RZ ;  /* 0x000000ffff417224 */ /* 0x000fe200078e00ff */
[----:B------:R-:W-:Y:S02]  /*1350*/  CS2R R66, SRZ ;  /* 0x0000000000427805 */ /* 0x000fe4000001ff00 */
[----:B------:R-:W-:-:S02]  /*1360*/  CS2R R68, SRZ ;  /* 0x0000000000447805 */ /* 0x000fc4000001ff00 */
[----:B------:R-:W-:Y:S01]  /*1370*/  CS2R R70, SRZ ;  /* 0x0000000000467805 */ /* 0x000fe2000001ff00 */
[----:B------:R-:W-:Y:S01]  /*1380*/  VOTEU.ALL UP0, P2 ;  /* 0x00000000003f7886 */ /* 0x000fe20001000000 */
[----:B------:R-:W-:Y:S01]  /*1390*/  UMOV UR6, 0x1 ;  /* 0x0000000100067882 */ /* 0x000fe20000000000 */
[----:B------:R-:W-:Y:S01]  /*13a0*/  VOTEU.ALL UP1, P2 ;  /* 0x00000000003f7886 */ /* 0x000fe20001020000 */
[----:B------:R-:W-:Y:S01]  /*13b0*/  VOTEU.ALL UP2, P2 ;  /* 0x00000000003f7886 */ /* 0x000fe20001040000 */
[----:B------:R-:W-:Y:S01]  /*13c0*/  CS2R R72, SRZ ;  /* 0x0000000000487805 */ /* 0x000fe2000001ff00 */
[----:B------:R-:W-:-:S04]  /*13d0*/  @!UP0 UIADD3 UR8, -UR6, 0x100000, URZ ;  /* 0x0010000006088890 */ /* 0x000fc8000fffe13f */
[----:B------:R-:W-:Y:S02]  /*13e0*/  @!UP0 USHF.L.U32 UR9, UR8, 0xb, URZ ;  /* 0x0000000b08098899 */ /* 0x000fe4000800063f */
[----:B------:R-:W-:Y:S01]  /*13f0*/  @!UP0 USHF.L.U32 UR8, UR8, 0x1, URZ ;  /* 0x0000000108088899 */ /* 0x000fe2000800063f */
        /* <DEDUP_REMOVED lines=9> */
[----:B------:R-:W-:Y:S01]  /*1490*/  VOTEU.ALL UP0, P2 ;  /* 0x00000000003f7886 */ /* 0x000fe20001000000 */
[----:B------:R-:W-:Y:S02]  /*14a0*/  CS2R R80, SRZ ;  /* 0x0000000000507805 */ /* 0x000fe4000001ff00 */
[----:B------:R-:W-:Y:S02]  /*14b0*/  CS2R R82, SRZ ;  /* 0x0000000000527805 */ /* 0x000fe4000001ff00 */
[----:B------:R-:W-:Y:S02]  /*14c0*/  CS2R R84, SRZ ;  /* 0x0000000000547805 */ /* 0x000fe4000001ff00 */
[----:B------:R-:W-:Y:S01]  /*14d0*/  CS2R R86, SRZ ;  /* 0x0000000000567805 */ /* 0x000fe2000001ff00 */
[----:B------:R-:W2:Y:S02]  /*14e0*/  FENCE.VIEW.ASYNC.S ;  /* 0x00000000000073c6 */ /* 0x000ea40000000000 */
[----:B--2---:R-:W2:Y:S02]  /*14f0*/  @!UP0 SYNCS.EXCH.64 URZ, [UR16+0x18000], UR8 ;  /* 0x01800008103f85b2 */ /* 0x004ea40008000100 */
[----:B--2---:R-:W-:Y:S06]  /*1500*/  BAR.SYNC.DEFER_BLOCKING 0x0 ;  /* 0x0000000000007b1d */ /* 0x004fec0000010000 */
[----:B------:R2:W4:Y:S02]  /*1510*/  @!UP1 SYNCS.EXCH.64 URZ, [UR16+0x18008], UR10 ;  /* 0x0180080a103f95b2 */ /* 0x0005240008000100 */
[----:B----4-:R-:W-:Y:S01]  /*1520*/  BAR.SYNC.DEFER_BLOCKING 0x0 ;  /* 0x0000000000007b1d */ /* 0x010fe20000010000 */
[----:B--2---:R-:W-:-:S05]  /*1530*/  USHF.L.U32 UR11, UR31, 0x7, URZ ;  /* 0x000000071f0b7899 */ /* 0x004fca000800063f */
[----:B------:R2:W4:Y:S01]  /*1540*/  @!UP2 SYNCS.EXCH.64 URZ, [UR16+0x18010], UR6 ;  /* 0x01801006103fa5b2 */ /* 0x0005220008000100 */
[----:B------:R-:W-:Y:S06]  /*1550*/  @!P1 BRA `(.L_x_48) ;  /* 0x0000000400949947 */ /* 0x000fec0003800000 */
[----:B-1---5:R-:W-:Y:S02]  /*1560*/  SHF.R.U32.HI R2, RZ, 0x5, R0 ;  /* 0x00000005ff027819 */ /* 0x022fe40000011600 */
[----:B------:R-:W-:Y:S02]  /*1570*/  CS2R R24, SRZ ;  /* 0x0000000000187805 */ /* 0x000fe4000001ff00 */
[----:B------:R-:W-:Y:S02]  /*1580*/  CS2R R26, SRZ ;  /* 0x00000000001a7805 */ /* 0x000fe4000001ff00 */
[----:B------:R-:W-:Y:S02]  /*1590*/  CS2R R28, SRZ ;  /* 0x00000000001c7805 */ /* 0x000fe4000001ff00 */
[----:B------:R-:W-:Y:S02]  /*15a0*/  R2UR UR17, R2 ;  /* 0x00000000021172ca */ /* 0x000fe400000e0000 */
        /* <DEDUP_REMOVED lines=28> */
[----:B------:R-:W-:Y:S01]  /*1770*/  CS2R R86, SRZ ;  /* 0x0000000000567805 */ /* 0x000fe2000001ff00 */
[----:B------:R-:W-:Y:S01]  /*1780*/  UMOV UR5, URZ ;  /* 0x0000003f00057c82 */ /* 0x000fe20008000000 */
[----:B------:R-:W-:-:S05]  /*1790*/  UMOV UR10, URZ ;  /* 0x0000003f000a7c82 */ /* 0x000fca0008000000 */
.L_x_50:
[----:B----4-:R-:W-:Y:S01]  /*17a0*/  BAR.SYNC.DEFER_BLOCKING 0x0 ;  /* 0x0000000000007b1d */ /* 0x010fe20000010000 */
[----:B------:R-:W-:Y:S01]  /*17b0*/  ULEA UR20, UR5, UR16, 0x3 ;  /* 0x0000001005147291 */ /* 0x000fe2000f8e183f */
[----:B------:R-:W-:Y:S01]  /*17c0*/  @!P2 IMAD.MOV.U32 R2, RZ, RZ, 0x8000 ;  /* 0x00008000ff02a424 */ /* 0x000fe200078e00ff */
[----:B------:R-:W-:Y:S01]  /*17d0*/  ELECT P0, URZ, PT ;  /* 0x00000000003f782f */ /* 0x000fe20003800000 */
[----:B------:R-:W-:-:S03]  /*17e0*/  ULEA UR8, UR5, UR16, 0xe ;  /* 0x0000001005087291 */ /* 0x000fc6000f8e703f */
[----:B------:R-:W-:Y:S02]  /*17f0*/  ISETP.LT.U32.AND P0, PT, R7, 0x20, P0 ;  /* 0x000000200700780c */ /* 0x000fe40000701070 */
[----:B------:R-:W-:Y:S01]  /*1800*/  ELECT P1, URZ, PT ;  /* 0x00000000003f782f */ /* 0x000fe20003820000 */
[----:B------:R-:W-:-:S03]  /*1810*/  UIADD3 UR12, UR8, 0xc000, URZ ;  /* 0x0000c000080c7890 */ /* 0x000fc6000fffe03f */
[----:B------:R-:W-:Y:S01]  /*1820*/  ISETP.LT.U32.AND P1, PT, R7, 0x20, P1 ;  /* 0x000000200700780c */ /* 0x000fe20000f21070 */
[----:B------:R-:W-:-:S06]  /*1830*/  UMOV UR14, UR10 ;  /* 0x0000000a000e7c82 */ /* 0x000fcc0008000000 */
[----:B------:R-:W-:Y:S01]  /*1840*/  VOTEU.ANY UP0, P0 ;  /* 0x00000000003f7886 */ /* 0x000fe20000000100 */
[----:B------:R-:W-:Y:S01]  /*1850*/  VOTEU.ANY UP2, P0 ;  /* 0x00000000003f7886 */ /* 0x000fe20000040100 */
[----:B------:R1:W-:Y:S01]  /*1860*/  @!P2 SYNCS.ARRIVE.TRANS64 RZ, [UR20+0x18000], R2 ;  /* 0x01800002ffffa9a7 */ /* 0x0003e20008000014 */
[----:B------:R4:W-:Y:S06]  /*1870*/  MEMBAR.ALL.CTA ;  /* 0x0000000000007992 */ /* 0x0009ec0000008000 */
[----:B----4-:R-:W4:Y:S01]  /*1880*/  FENCE.VIEW.ASYNC.S ;  /* 0x00000000000073c6 */ /* 0x010f220000000000 */
[----:B------:R-:W-:Y:S01]  /*1890*/  @UP0 UIADD3 UR9, UR20, 0x18000, URZ ;  /* 0x0001800014090890 */ /* 0x000fe2000fffe03f */
[----:B--2---:R-:W-:Y:S01]  /*18a0*/  @UP0 UMOV UR6, UR24 ;  /* 0x0000001800060c82 */ /* 0x004fe20008000000 */
[----:B------:R-:W-:Y:S01]  /*18b0*/  @UP0 UMOV UR7, UR25 ;  /* 0x0000001900070c82 */ /* 0x000fe20008000000 */
[----:B----4-:R-:W-:Y:S01]  /*18c0*/  VOTEU.ANY UP1, P1 ;  /* 0x00000000003f7886 */ /* 0x010fe20000820100 */
[----:B------:R-:W-:Y:S01]  /*18d0*/  VOTEU.ANY UP3, P1 ;  /* 0x00000000003f7886 */ /* 0x000fe20000860100 */
[----:B-1----:R-:W-:-:S03]  /*18e0*/  IMAD.U32 R2, RZ, RZ, UR4 ;  /* 0x00000004ff027e24 */ /* 0x002fc6000f8e00ff */
[----:B------:R-:W-:Y:S01]  /*18f0*/  @UP1 UIADD3 UR13, UR20, 0x18000, URZ ;  /* 0x00018000140d1890 */ /* 0x000fe2000fffe03f */
[----:B------:R-:W-:Y:S01]  /*1900*/  @UP1 UMOV UR18, UR26 ;  /* 0x0000001a00121c82 */ /* 0x000fe20008000000 */
[----:B------:R-:W-:Y:S01]  /*1910*/  @UP1 UMOV UR19, UR27 ;  /* 0x0000001b00131c82 */ /* 0x000fe20008000000 */
[----:B------:R-:W-:Y:S01]  /*1920*/  SHF.L.U32 R2, R2, 0x1f, RZ ;  /* 0x0000001f02027819 */ /* 0x000fe200000006ff */
[----:B------:R-:W-:Y:S06]  /*1930*/  BAR.SYNC.DEFER_BLOCKING 0x0 ;  /* 0x0000000000007b1d */ /* 0x000fec0000010000 */
[----:B------:R1:W-:Y:S02]  /*1940*/  @UP2 UTMALDG.2D [UR8], [UR6] ;  /* 0x00000008060025b4 */ /* 0x0003e40008008000 */
[----:B------:R-:W-:Y:S06]  /*1950*/  BAR.SYNC.DEFER_BLOCKING 0x0 ;  /* 0x0000000000007b1d */ /* 0x000fec0000010000 */
[----:B------:R1:W-:Y:S02]  /*1960*/  @UP3 UTMALDG.2D [UR12], [UR18] ;  /* 0x0000000c120035b4 */ /* 0x0003e40008008000 */
[----:B------:R-:W-:Y:S06]  /*1970*/  BAR.SYNC.DEFER_BLOCKING 0x0 ;  /* 0x0000000000007b1d */ /* 0x000fec0000010000 */
[----:B------:R-:W2:Y:S02]  /*1980*/  SYNCS.PHASECHK.TRANS64.TRYWAIT P0, [UR20+0x18000], R2 ;  /* 0x01800002ff0075a7 */ /* 0x000ea40008000154 */
[----:B-12---:R-:W-:Y:S05]  /*1990*/  @!P0 BRA `(.L_x_49) ;  /* 0x00000008001c8947 */ /* 0x006fea0003800000 */
.L_x_51:
[----:B------:R-:W-:Y:S01]  /*19a0*/  USHF.L.U32 UR6, UR17, 0x7, URZ ;  /* 0x0000000711067899 */ /* 0x000fe2000800063f */
[----:B------:R-:W-:Y:S02]  /*19b0*/  WARPGROUP.DEPBAR.LE gsb0, 0x0 ;  /* 0x00008000000079c5 */ /* 0x000fe40000010000 */
[----:B------:R-:W-:Y:S01]  /*19c0*/  USHF.R.U32.HI UR22, URZ, 0x4, UR12 ;  /* 0x000000043f167899 */ /* 0x000fe2000801160c */
[----:B------:R-:W-:Y:S01]  /*19d0*/  WARPGROUP.ARRIVE ;  /* 0x00000000000079c5 */ /* 0x000fe20000000000 */
[----:B------:R-:W-:Y:S01]  /*19e0*/  ULOP3.LUT UR6, UR6, 0x200, URZ, 0xc0, !UPT ;  /* 0x0000020006067892 */ /* 0x000fe2000f8ec03f */
[----:B------:R-:W1:Y:S01]  /*19f0*/  LDC R2, c[0x0][0x230] ;  /* 0x00008c00ff027b82 */ /* 0x000e620000000800 */
[----:B------:R-:W-:Y:S02]  /*1a00*/  USGXT.U32 UR22, UR22, 0xe ;  /* 0x0000000e1616789a */ /* 0x000fe40008000000 */
[----:B------:R-:W-:Y:S01]  /*1a10*/  ULEA.HI UR6, UR8, UR6, URZ, 0x1c ;  /* 0x0000000608067291 */ /* 0x000fe2000f8fe03f */
[----:B------:R-:W-:Y:S01]  /*1a20*/  UMOV UR21, 0x40000040 ;  /* 0x4000004000157882 */ /* 0x000fe20000000000 */
[----:B------:R-:W-:-:S02]  /*1a30*/  UMOV UR23, 0x40000040 ;  /* 0x4000004000177882 */ /* 0x000fc40000000000 */
[----:B------:R-:W-:Y:S01]  /*1a40*/  ULOP3.LUT UR20, UR6, 0x3fff, URZ, 0xc0, !UPT ;  /* 0x00003fff06147892 */ /* 0x000fe2000f8ec03f */
[----:B------:R-:W-:Y:S02]  /*1a50*/  UMOV UR7, URZ ;  /* 0x0000003f00077c82 */ /* 0x000fe40008000000 */
[----:B------:R-:W-:Y:S01]  /*1a60*/  UMOV UR6, URZ ;  /* 0x0000003f00067c82 */ /* 0x000fe20008000000 */
[----:B------:R-:W-:Y:S02]  /*1a70*/  UIADD3 UR10, UR10, 0x80, URZ ;  /* 0x000000800a0a7890 */ /* 0x000fe4000fffe03f */
[----:B------:R-:W-:-:S03]  /*1a80*/  UIADD3 UR5, UR5, 0x1, URZ ;  /* 0x0000000105057890 */ /* 0x000fc6000fffe03f */
[----:B------:R-:W-:Y:S01]  /*1a90*/  QGMMA.64x128x32.F32.E4M3.E4M3 R24, gdesc[UR20], R24 ;  /* 0x01e00000141879f3 */ /* 0x000fe20008700818 */
[----:B------:R-:W-:Y:S02]  /*1aa0*/  UIADD3 UR20, UP0, UR20, 0x2, URZ ;  /* 0x0000000214147890 */ /* 0x000fe4000ff1e03f */
[----:B------:R-:W-:Y:S02]  /*1ab0*/  UIADD3 UR22, UP1, UR22, 0x2, URZ ;  /* 0x0000000216167890 */ /* 0x000fe4000ff3e03f */
[----:B------:R-:W-:Y:S02]  /*1ac0*/  UIADD3.X UR21, UR6, 0x40000040, URZ, UP0, !UPT ;  /* 0x4000004006157890 */ /* 0x000fe400087fe43f */
[----:B------:R-:W-:Y:S01]  /*1ad0*/  UIADD3.X UR23, UR7, 0x40000040, URZ, UP1, !UPT ;  /* 0x4000004007177890 */ /* 0x000fe20008ffe43f */
[----:B-1----:R-:W-:Y:S01]  /*1ae0*/  ISETP.LE.AND P0, PT, R2, UR10, PT ;  /* 0x0000000a02007c0c */ /* 0x002fe2000bf03270 */
[----:B------:R-:W-:Y:S02]  /*1af0*/  UIADD3.64 UR32, UR20, 0x2, URZ ;  /* 0x0000000214207897 */ /* 0x000fe4000fffe03f */
[----:B------:R-:W-:-:S02]  /*1b00*/  UIADD3.64 UR34, UR22, 0x2, URZ ;  /* 0x0000000216227897 */ /* 0x000fc4000fffe03f */
[----:B------:R-:W-:-:S04]  /*1b10*/  UISETP.NE.U32.AND UP0, UPT, UR5, 0x3, UPT ;  /* 0x000000030500788c */ /* 0x000fc8000bf05070 */
[----:B------:R-:W-:Y:S02]  /*1b20*/  USEL UR6, URZ, 0x1, UP0 ;  /* 0x000000013f067887 */ /* 0x000fe40008000000 */
[----:B------:R-:W-:Y:S02]  /*1b30*/  USEL UR5, UR5, URZ, UP0 ;  /* 0x0000003f05057287 */ /* 0x000fe40008000000 */
[----:B------:R-:W-:Y:S01]  /*1b40*/  ULOP3.LUT UR4, UR4, UR6, URZ, 0x3c, !UPT ;  /* 0x0000000604047292 */ /* 0x000fe2000f8e3c3f */
[----:B------:R-:W-:Y:S01]  /*1b50*/  QGMMA.64x128x32.F32.E4M3.E4M3 R24, gdesc[UR20], R24 ;  /* 0x01e00000141879f3 */ /* 0x000fe20008700818 */
[----:B------:R-:W-:Y:S02]  /*1b60*/  UIADD3.64 UR20, UR20, 0x4, URZ ;  /* 0x0000000414147897 */ /* 0x000fe4000fffe03f */
[----:B------:R-:W-:-:S09]  /*1b70*/  UIADD3.64 UR22, UR22, 0x4, URZ ;  /* 0x0000000416167897 */ /* 0x000fd2000fffe03f */
[----:B------:R-:W-:-:S12]  /*1b80*/  QGMMA.64x128x32.F32.E4M3.E4M3 R24, gdesc[UR32], R24 ;  /* 0x01e00000201879f3 */ /* 0x000fd80008700818 */
[----:B------:R-:W-:Y:S01]  /*1b90*/  QGMMA.64x128x32.F32.E4M3.E4M3 R24, gdesc[UR20], R24, gsb0 ;  /* 0x01e00000141879f3 */ /* 0x000fe20008000818 */
[----:B------:R-:W-:Y:S05]  /*1ba0*/  @!P0 BRA `(.L_x_50) ;  /* 0xfffffff800fc8947 */ /* 0x000fea000383ffff */
.L_x_48:
[----:B------:R-:W-:Y:S02]  /*1bb0*/  WARPGROUP.DEPBAR.LE gsb0, 0x0 ;  /* 0x00008000000079c5 */ /* 0x000fe40000010000 */
[----:B----4-:R-:W-:Y:S01]  /*1bc0*/  BAR.SYNC.DEFER_BLOCKING 0x0 ;  /* 0x0000000000007b1d */ /* 0x010fe20000010000 */
[C---:B-1---5:R-:W-:Y:S01]  /*1bd0*/  IMAD.SHL.U32 R2, R0.reuse, 0x40, RZ ;  /* 0x0000004000027824 */ /* 0x062fe200078e00ff */
[C---:B------:R-:W-:Y:S01]  /*1be0*/  LOP3.LUT R3, R0.reuse, 0x1c, RZ, 0xc0, !PT ;  /* 0x0000001c00037812 */ /* 0x040fe200078ec0ff */
[----:B---3--:R-:W-:Y:S01]  /*1bf0*/  IMAD.SHL.U32 R4, R0, 0x2, RZ ;  /* 0x0000000200047824 */ /* 0x008fe200078e00ff */
[----:B------:R-:W-:Y:S02]  /*1c00*/  ELECT P0, URZ, PT ;  /* 0x00000000003f782f */ /* 0x000fe40003800000 */
[----:B------:R-:W-:Y:S01]  /*1c10*/  F2FP.SATFINITE.E4M3.F32.PACK_AB_MERGE_C R24, R25, R24, RZ ;  /* 0x000000181918723e */ /* 0x000fe200048070ff */
[----:B------:R-:W-:Y:S01]  /*1c20*/  UMOV UR17, UR15 ;  /* 0x0000000f00117c82 */ /* 0x000fe20008000000 */
[----:B------:R-:W-:Y:S01]  /*1c30*/  LOP3.LUT R2, R2, 0x3800, RZ, 0xc0, !PT ;  /* 0x0000380002027812 */ /* 0x000fe200078ec0ff */
[----:B------:R-:W-:Y:S01]  /*1c40*/  UMOV UR18, UR11 ;  /* 0x0000000b00127c82 */ /* 0x000fe20008000000 */
[----:B------:R-:W-:-:S02]  /*1c50*/  LOP3.LUT R4, R4, 0x6, RZ, 0xc0, !PT ;  /* 0x0000000604047812 */ /* 0x000fc400078ec0ff */
[----:B------:R-:W-:Y:S01]  /*1c60*/  F2FP.SATFINITE.E4M3.F32.PACK_AB_MERGE_C R26, R27, R26, RZ ;  /* 0x0000001a1b1a723e */ /* 0x000fe200048070ff */
[----:B------:R-:W-:Y:S01]  /*1c70*/  IMAD R2, R3, 0x20, R2 ;  /* 0x0000002003027824 */ /* 0x000fe200078e0202 */
[----:B------:R-:W-:Y:S01]  /*1c80*/  F2FP.SATFINITE.E4M3.F32.PACK_AB_MERGE_C R28, R29, R28, RZ ;  /* 0x0000001c1d1c723e */ /* 0x000fe200048070ff */
[----:B------:R-:W-:Y:S01]  /*1c90*/  IMAD R3, R3, 0x4, R4 ;  /* 0x0000000403037824 */ /* 0x000fe200078e0204 */
[----:B------:R-:W-:Y:S02]  /*1ca0*/  F2FP.SATFINITE.E4M3.F32.PACK_AB_MERGE_C R30, R31, R30, RZ ;  /* 0x0000001e1f1e723e */ /* 0x000fe400048070ff */
[----:B------:R-:W-:Y:S01]  /*1cb0*/  F2FP.SATFINITE.E4M3.F32.PACK_AB_MERGE_C R32, R33, R32, RZ ;  /* 0x000000202120723e */ /* 0x000fe200048070ff */
[----:B------:R-:W-:Y:S01]  /*1cc0*/  IMAD.IADD R3, R2, 0x1, R3 ;  /* 0x0000000102037824 */ /* 0x000fe200078e0203 */
[----:B------:R-:W-:Y:S02]  /*1cd0*/  F2FP.SATFINITE.E4M3.F32.PACK_AB_MERGE_C R34, R35, R34, RZ ;  /* 0x000000222322723e */ /* 0x000fe400048070ff */
[----:B------:R-:W-:-:S02]  /*1ce0*/  F2FP.SATFINITE.E4M3.F32.PACK_AB_MERGE_C R36, R37, R36, RZ ;  /* 0x000000242524723e */ /* 0x000fc400048070ff */
[----:B------:R-:W-:Y:S01]  /*1cf0*/  F2FP.SATFINITE.E4M3.F32.PACK_AB_MERGE_C R38, R39, R38, RZ ;  /* 0x000000262726723e */ /* 0x000fe200048070ff */
[----:B------:R-:W1:Y:S02]  /*1d00*/  @!P2 SYNCS.CCTL.IV [UR16+0x18000] ;  /* 0x01800000ff00a9b1 */ /* 0x000e640008000010 */
[----:B-1----:R-:W-:Y:S01]  /*1d10*/  BAR.SYNC.DEFER_BLOCKING 0x0 ;  /* 0x0000000000007b1d */ /* 0x002fe20000010000 */
[----:B------:R-:W-:Y:S02]  /*1d20*/  ISETP.LT.U32.AND P0, PT, R7, 0x20, P0 ;  /* 0x000000200700780c */ /* 0x000fe40000701070 */
[----:B------:R-:W-:Y:S02]  /*1d30*/  LOP3.LUT R5, R3, 0x10, RZ, 0x3c, !PT ;  /* 0x0000001003057812 */ /* 0x000fe400078e3cff */
[----:B------:R-:W-:Y:S02]  /*1d40*/  F2FP.SATFINITE.E4M3.F32.PACK_AB_MERGE_C R40, R41, R40, RZ ;  /* 0x000000282928723e */ /* 0x000fe400048070ff */
[----:B------:R-:W-:-:S02]  /*1d50*/  F2FP.SATFINITE.E4M3.F32.PACK_AB_MERGE_C R42, R43, R42, RZ ;  /* 0x0000002a2b2a723e */ /* 0x000fc400048070ff */
[----:B------:R-:W-:Y:S02]  /*1d60*/  F2FP.SATFINITE.E4M3.F32.PACK_AB_MERGE_C R44, R45, R44, RZ ;  /* 0x0000002c2d2c723e */ /* 0x000fe400048070ff */
[----:B------:R-:W-:Y:S02]  /*1d70*/  F2FP.SATFINITE.E4M3.F32.PACK_AB_MERGE_C R46, R47, R46, RZ ;  /* 0x0000002e2f2e723e */ /* 0x000fe400048070ff */
[----:B------:R-:W-:Y:S01]  /*1d80*/  LOP3.LUT R7, R3, 0x20, RZ, 0x3c, !PT ;  /* 0x0000002003077812 */ /* 0x000fe200078e3cff */
[----:B------:R-:W-:Y:S01]  /*1d90*/  VOTEU.ANY UP0, P0 ;  /* 0x00000000003f7886 */ /* 0x000fe20000000100 */
[----:B------:R-:W-:Y:S01]  /*1da0*/  F2FP.SATFINITE.E4M3.F32.PACK_AB_MERGE_C R48, R49, R48, RZ ;  /* 0x000000303130723e */ /* 0x000fe200048070ff */
[----:B------:R-:W-:Y:S01]  /*1db0*/  VOTEU.ANY UP1, P0 ;  /* 0x00000000003f7886 */ /* 0x000fe20000020100 */
[----:B------:R-:W-:Y:S02]  /*1dc0*/  F2FP.SATFINITE.E4M3.F32.PACK_AB_MERGE_C R50, R51, R50, RZ ;  /* 0x000000323332723e */ /* 0x000fe400048070ff */
[----:B------:R-:W-:Y:S01]  /*1dd0*/  F2FP.SATFINITE.E4M3.F32.PACK_AB_MERGE_C R52, R53, R52, RZ ;  /* 0x000000343534723e */ /* 0x000fe200048070ff */
[----:B--2---:R-:W-:Y:S01]  /*1de0*/  @UP0 UMOV UR6, UR28 ;  /* 0x0000001c00060c82 */ /* 0x004fe20008000000 */
[----:B------:R-:W-:Y:S01]  /*1df0*/  F2FP.SATFINITE.E4M3.F32.PACK_AB_MERGE_C R54, R55, R54, RZ ;  /* 0x000000363736723e */ /* 0x000fe200048070ff */
[----:B------:R-:W-:Y:S01]  /*1e00*/  @UP0 UMOV UR7, UR29 ;  /* 0x0000001d00070c82 */ /* 0x000fe20008000000 */
[----:B------:R-:W-:Y:S01]  /*1e10*/  LOP3.LUT R9, R3, 0x30, RZ, 0x3c, !PT ;  /* 0x0000003003097812 */ /* 0x000fe200078e3cff */
[----:B------:R-:W1:Y:S02]  /*1e20*/  @!P2 SYNCS.CCTL.IV [UR16+0x18008] ;  /* 0x01800800ff00a9b1 */ /* 0x000e640008000010 */
[----:B-1----:R-:W-:Y:S01]  /*1e30*/  BAR.SYNC.DEFER_BLOCKING 0x0 ;  /* 0x0000000000007b1d */ /* 0x002fe20000010000 */
[----:B------:R-:W-:-:S02]  /*1e40*/  F2FP.SATFINITE.E4M3.F32.PACK_AB_MERGE_C R56, R57, R56, RZ ;  /* 0x000000383938723e */ /* 0x000fc400048070ff */
[----:B------:R-:W-:Y:S02]  /*1e50*/  F2FP.SATFINITE.E4M3.F32.PACK_AB_MERGE_C R58, R59, R58, RZ ;  /* 0x0000003a3b3a723e */ /* 0x000fe400048070ff */
[----:B------:R-:W-:Y:S02]  /*1e60*/  F2FP.SATFINITE.E4M3.F32.PACK_AB_MERGE_C R60, R61, R60, RZ ;  /* 0x0000003c3d3c723e */ /* 0x000fe400048070ff */
[----:B------:R-:W-:Y:S02]  /*1e70*/  F2FP.SATFINITE.E4M3.F32.PACK_AB_MERGE_C R62, R63, R62, RZ ;  /* 0x0000003e3f3e723e */ /* 0x000fe400048070ff */
[----:B------:R-:W-:Y:S02]  /*1e80*/  LOP3.LUT R11, R3, 0x40, RZ, 0x3c, !PT ;  /* 0x00000040030b7812 */ /* 0x000fe400078e3cff */
[----:B------:R-:W-:Y:S02]  /*1e90*/  F2FP.SATFINITE.E4M3.F32.PACK_AB_MERGE_C R64, R65, R64, RZ ;  /* 0x000000404140723e */ /* 0x000fe400048070ff */
[----:B------:R-:W-:-:S02]  /*1ea0*/  F2FP.SATFINITE.E4M3.F32.PACK_AB_MERGE_C R66, R67, R66, RZ ;  /* 0x000000424342723e */ /* 0x000fc400048070ff */
[----:B------:R-:W-:Y:S02]  /*1eb0*/  F2FP.SATFINITE.E4M3.F32.PACK_AB_MERGE_C R68, R69, R68, RZ ;  /* 0x000000444544723e */ /* 0x000fe400048070ff */
[----:B------:R-:W-:Y:S02]  /*1ec0*/  F2FP.SATFINITE.E4M3.F32.PACK_AB_MERGE_C R70, R71, R70, RZ ;  /* 0x000000464746723e */ /* 0x000fe400048070ff */
[----:B------:R-:W-:Y:S02]  /*1ed0*/  F2FP.SATFINITE.E4M3.F32.PACK_AB_MERGE_C R72, R73, R72, RZ ;  /* 0x000000484948723e */ /* 0x000fe400048070ff */
[----:B------:R-:W-:Y:S02]  /*1ee0*/  F2FP.SATFINITE.E4M3.F32.PACK_AB_MERGE_C R74, R75, R74, RZ ;  /* 0x0000004a4b4a723e */ /* 0x000fe400048070ff */
[----:B------:R-:W-:Y:S01]  /*1ef0*/  F2FP.SATFINITE.E4M3.F32.PACK_AB_MERGE_C R76, R77, R76, RZ ;  /* 0x0000004c4d4c723e */ /* 0x000fe200048070ff */
[----:B------:R-:W1:Y:S02]  /*1f00*/  @!P2 SYNCS.CCTL.IV [UR16+0x18010] ;  /* 0x01801000ff00a9b1 */ /* 0x000e640008000010 */
[----:B-1----:R-:W-:Y:S01]  /*1f10*/  STS.U16 [R3+UR16], R24 ;  /* 0x0000001803007988 */ /* 0x002fe20008000410 */
[----:B------:R-:W-:-:S02]  /*1f20*/  F2FP.SATFINITE.E4M3.F32.PACK_AB_MERGE_C R78, R79, R78, RZ ;  /* 0x0000004e4f4e723e */ /* 0x000fc400048070ff */
[----:B------:R-:W-:Y:S01]  /*1f30*/  F2FP.SATFINITE.E4M3.F32.PACK_AB_MERGE_C R80, R81, R80, RZ ;  /* 0x000000505150723e */ /* 0x000fe200048070ff */
[----:B------:R-:W-:Y:S01]  /*1f40*/  STS.U16 [R3+UR16+0x400], R26 ;  /* 0x0004001a03007988 */ /* 0x000fe20008000410 */
[----:B------:R-:W-:Y:S02]  /*1f50*/  F2FP.SATFINITE.E4M3.F32.PACK_AB_MERGE_C R82, R83, R82, RZ ;  /* 0x000000525352723e */ /* 0x000fe400048070ff */
[----:B------:R-:W-:Y:S01]  /*1f60*/  F2FP.SATFINITE.E4M3.F32.PACK_AB_MERGE_C R84, R85, R84, RZ ;  /* 0x000000545554723e */ /* 0x000fe200048070ff */
[----:B------:R-:W-:Y:S01]  /*1f70*/  STS.U16 [R3+UR16+0x8], R28 ;  /* 0x0000081c03007988 */ /* 0x000fe20008000410 */
[----:B------:R-:W-:-:S03]  /*1f80*/  F2FP.SATFINITE.E4M3.F32.PACK_AB_MERGE_C R86, R87, R86, RZ ;  /* 0x000000565756723e */ /* 0x000fc600048070ff */
[----:B------:R-:W-:Y:S04]  /*1f90*/  STS.U16 [R3+UR16+0x408], R30 ;  /* 0x0004081e03007988 */ /* 0x000fe80008000410 */
[----:B------:R-:W-:Y:S04]  /*1fa0*/  STS.U16 [R5+UR16], R32 ;  /* 0x0000002005007988 */ /* 0x000fe80008000410 */
[----:B------:R-:W-:Y:S04]  /*1fb0*/  STS.U16 [R5+UR16+0x400], R34 ;  /* 0x0004002205007988 */ /* 0x000fe80008000410 */
[----:B------:R-:W-:Y:S04]  /*1fc0*/  STS.U16 [R5+UR16+0x8], R36 ;  /* 0x0000082405007988 */ /* 0x000fe80008000410 */
[----:B------:R1:W-:Y:S04]  /*1fd0*/  STS.U16 [R5+UR16+0x408], R38 ;  /* 0x0004082605007988 */ /* 0x0003e80008000410 */
[----:B------:R-:W-:Y:S04]  /*1fe0*/  STS.U16 [R7+UR16], R40 ;  /* 0x0000002807007988 */ /* 0x000fe80008000410 */
[----:B------:R-:W-:Y:S01]  /*1ff0*/  STS.U16 [R7+UR16+0x400], R42 ;  /* 0x0004002a07007988 */ /* 0x000fe20008000410 */
[----:B-1----:R-:W-:-:S03]  /*2000*/  LOP3.LUT R5, R3, 0x50, RZ, 0x3c, !PT ;  /* 0x0000005003057812 */ /* 0x002fc600078e3cff */
[----:B------:R-:W-:Y:S04]  /*2010*/  STS.U16 [R7+UR16+0x8], R44 ;  /* 0x0000082c07007988 */ /* 0x000fe80008000410 */
[----:B------:R1:W-:Y:S04]  /*2020*/  STS.U16 [R7+UR16+0x408], R46 ;  /* 0x0004082e07007988 */ /* 0x0003e80008000410 */
[----:B------:R-:W-:Y:S04]  /*2030*/  STS.U16 [R9+UR16], R48 ;  /* 0x0000003009007988 */ /* 0x000fe80008000410 */
[----:B------:R-:W-:Y:S01]  /*2040*/  STS.U16 [R9+UR16+0x400], R50 ;  /* 0x0004003209007988 */ /* 0x000fe20008000410 */
[----:B-1----:R-:W-:-:S02]  /*2050*/  LOP3.LUT R7, R3, 0x60, RZ, 0x3c, !PT ;  /* 0x0000006003077812 */ /* 0x002fc400078e3cff */
[----:B------:R-:W-:Y:S01]  /*2060*/  LOP3.LUT R3, R3, 0x70, RZ, 0x3c, !PT ;  /* 0x0000007003037812 */ /* 0x000fe200078e3cff */
[----:B------:R-:W-:Y:S04]  /*2070*/  STS.U16 [R9+UR16+0x8], R52 ;  /* 0x0000083409007988 */ /* 0x000fe80008000410 */
[----:B------:R-:W-:Y:S04]  /*2080*/  STS.U16 [R9+UR16+0x408], R54 ;  /* 0x0004083609007988 */ /* 0x000fe80008000410 */
[----:B------:R-:W-:Y:S04]  /*2090*/  STS.U16 [R11+UR16], R56 ;  /* 0x000000380b007988 */ /* 0x000fe80008000410 */
[----:B------:R-:W-:Y:S04]  /*20a0*/  STS.U16 [R11+UR16+0x400], R58 ;  /* 0x0004003a0b007988 */ /* 0x000fe80008000410 */
        /* <DEDUP_REMOVED lines=13> */
[----:B------:R-:W-:Y:S01]  /*2180*/  STS.U16 [R3+UR16+0x408], R86 ;  /* 0x0004085603007988 */ /* 0x000fe20008000410 */
[----:B------:R1:W-:Y:S06]  /*2190*/  MEMBAR.ALL.CTA ;  /* 0x0000000000007992 */ /* 0x0003ec0000008000 */
[----:B-1----:R-:W1:Y:S02]  /*21a0*/  FENCE.VIEW.ASYNC.S ;  /* 0x00000000000073c6 */ /* 0x002e640000000000 */
[----:B-1----:R-:W-:Y:S06]  /*21b0*/  BAR.SYNC.DEFER_BLOCKING 0x0 ;  /* 0x0000000000007b1d */ /* 0x002fec0000010000 */
[----:B------:R1:W-:Y:S01]  /*21c0*/  @UP1 UTMASTG.2D [UR16], [UR6] ;  /* 0x00000010060013b5 */ /* 0x0003e20008008000 */
[----:B------:R0:W-:Y:S01]  /*21d0*/  UTMACMDFLUSH ;  /* 0x00000000000079b7 */ /* 0x0001e20000000000 */
[----:B------:R-:W-:-:S04]  /*21e0*/  DEPBAR.LE SB0, 0x0 ;  /* 0x000080000000791a */ /* 0x000fc80000000000 */
[----:B------:R-:W-:Y:S06]  /*21f0*/  BAR.SYNC.DEFER_BLOCKING 0x0 ;  /* 0x0000000000007b1d */ /* 0x000fec0000010000 */
[----:B-1----:R-:W-:Y:S05]  /*2200*/  EXIT ;  /* 0x000000000000794d */ /* 0x002fea0003800000 */
.L_x_49:
[----:B------:R-:W1:Y:S02]  /*2210*/  SYNCS.PHASECHK.TRANS64.TRYWAIT P0, [UR20+0x18000], R2 ;  /* 0x01800002ff0075a7 */ /* 0x000e640008000154 */
[----:B-1----:R-:W-:Y:S05]  /*2220*/  @!P0 BRA `(.L_x_49) ;  /* 0xfffffffc00f88947 */ /* 0x002fea000383ffff */
[----:B------:R-:W-:Y:S05]  /*2230*/  BRA `(.L_x_51) ;  /* 0xfffffff400d87947 */ /* 0x000fea000383ffff */
.L_x_52:
[----:B------:R-:W-:-:S00]  /*2240*/  BRA `(.L_x_52) ;  /* 0xfffffffc00fc7947 */ /* 0x000fc0000383ffff */
[----:B------:R-:W-:-:S00]  /*2250*/  NOP ;  /* 0x0000000000007918 */ /* 0x000fc00000000000 */
        /* <DEDUP_REMOVED lines=10> */
.L_x_53:


//--------------------- .nv.shared.gluon_wgmma    --------------------------
	.section	.nv.shared.gluon_wgmma,"aw",@nobits
	.sectionflags	@""
	.align	16
	.zero		1024


//--------------------- .nv.shared.reserved.0     --------------------------
	.section	.nv.shared.reserved.0,"aw",@nobits
	.weak		__nv_reservedSMEM_offset_0_alias
	.size		__nv_reservedSMEM_offset_0_alias, 0, 0
	.other		__nv_reservedSMEM_offset_0_alias,@"STO_CUDA_RESERVED_SHARED STV_DEFAULT"
__nv_reservedSMEM_offset_0_alias:
	.zero		0


//--------------------- .nv.constant0.gluon_wgmma --------------------------
	.section	.nv.constant0.gluon_wgmma,"a",@progbits
	.sectionflags	@""
	.align	4
.nv.constant0.gluon_wgmma:
	.zero		608


//--------------------- SYMBOLS --------------------------

	.type		.nv.reservedSmem.offset0,@object
	.size		.nv.reservedSmem.offset0,0x4
